	.target	sm_90a

	.elftype	@"ET_EXEC"


//--------------------- .note.nv.tkinfo           --------------------------
	.section	.note.nv.tkinfo,"",@"SHT_NOTE"
	.sectionflags	@"SHF_NOTE_NV_TKINFO"
	.tkinfo
        /*0018*/ 	.word	0x00000002
        /*0030*/ 	.string	""
        /*0030*/ 	.string	"ptxas"
        /*0030*/ 	.string	"Cuda compilation tools, release 13.0, V13.0.88"
        /*0030*/ 	.string	"Build cuda_13.0.r13.0/compiler.36424714_0"
        /*0030*/ 	.string	"-v  -suppress-debug-info  -lineinfo  -arch sm_90a "



//--------------------- .note.nv.cuinfo           --------------------------
	.section	.note.nv.cuinfo,"",@"SHT_NOTE"
	.sectionflags	@"SHF_NOTE_NV_CUINFO"
        /*0018*/ 	.short	0x0002
        /*001a*/ 	.short	0x005a
        /*001c*/ 	.short	0x0082
	.zero		2


//--------------------- .nv.info                  --------------------------
	.section	.nv.info,"",@"SHT_CUDA_INFO"
	.align	4


	//----- nvinfo : EIATTR_REGCOUNT
	.align		4
        /*0000*/ 	.byte	0x04, 0x2f
        /*0002*/ 	.short	(.L_1 - .L_0)
	.align		4
.L_0:
        /*0004*/ 	.word	index@(matmul_kernel)
        /*0008*/ 	.word	0x00000080


	//----- nvinfo : EIATTR_FRAME_SIZE
	.align		4
.L_1:
        /*000c*/ 	.byte	0x04, 0x11
        /*000e*/ 	.short	(.L_3 - .L_2)
	.align		4
.L_2:
        /*0010*/ 	.word	index@(matmul_kernel)
        /*0014*/ 	.word	0x00000260


	//----- nvinfo : EIATTR_MIN_STACK_SIZE
	.align		4
.L_3:
        /*0018*/ 	.byte	0x04, 0x12
        /*001a*/ 	.short	(.L_5 - .L_4)
	.align		4
.L_4:
        /*001c*/ 	.word	index@(matmul_kernel)
        /*0020*/ 	.word	0x00000260
.L_5:


//--------------------- .nv.compat                --------------------------
	.section	.nv.compat,"",@"SHT_CUDA_COMPAT_INFO"
	.align	4
        /*0000*/ 	.byte	0x02, 0x09, 0x01, 0x00, 0x02, 0x02, 0x04, 0x00, 0x02, 0x05, 0x05, 0x00, 0x03, 0x07, 0x01, 0x01
        /*0010*/ 	.byte	0x02, 0x03, 0x00, 0x00, 0x02, 0x06, 0x01, 0x00, 0x04, 0x0b, 0x08, 0x00, 0x00, 0x00, 0x00, 0x00
        /*0020*/ 	.byte	0x00, 0x00, 0x00, 0x00


//--------------------- .nv.info.matmul_kernel    --------------------------
	.section	.nv.info.matmul_kernel,"",@"SHT_CUDA_INFO"
	.sectionflags	@""
	.align	4


	//----- nvinfo : EIATTR_CUDA_API_VERSION
	.align		4
        /*0000*/ 	.byte	0x04, 0x37
        /*0002*/ 	.short	(.L_7 - .L_6)
.L_6:
        /*0004*/ 	.word	0x00000082


	//----- nvinfo : EIATTR_KPARAM_INFO
	.align		4
.L_7:
        /*0008*/ 	.byte	0x04, 0x17
        /*000a*/ 	.short	(.L_9 - .L_8)
.L_8:
        /*000c*/ 	.word	0x00000000
        /*0010*/ 	.short	0x000d
        /*0012*/ 	.short	0x0048
        /*0014*/ 	.byte	0x00, 0xf4, 0x21, 0x00


	//----- nvinfo : EIATTR_KPARAM_INFO
	.align		4
.L_9:
        /*0018*/ 	.byte	0x04, 0x17
        /*001a*/ 	.short	(.L_11 - .L_10)
.L_10:
        /*001c*/ 	.word	0x00000000
        /*0020*/ 	.short	0x000c
        /*0022*/ 	.short	0x0040
        /*0024*/ 	.byte	0x00, 0xf4, 0x21, 0x00


	//----- nvinfo : EIATTR_KPARAM_INFO
	.align		4
.L_11:
        /*0028*/ 	.byte	0x04, 0x17
        /*002a*/ 	.short	(.L_13 - .L_12)
.L_12:
        /*002c*/ 	.word	0x00000000
        /*0030*/ 	.short	0x000b
        /*0032*/ 	.short	0x0038
        /*0034*/ 	.byte	0x00, 0xf0, 0x11, 0x00


	//----- nvinfo : EIATTR_KPARAM_INFO
	.align		4
.L_13:
        /*0038*/ 	.byte	0x04, 0x17
        /*003a*/ 	.short	(.L_15 - .L_14)
.L_14:
        /*003c*/ 	.word	0x00000000
        /*0040*/ 	.short	0x000a
        /*0042*/ 	.short	0x0034
        /*0044*/ 	.byte	0x00, 0xf0, 0x11, 0x00


	//----- nvinfo : EIATTR_KPARAM_INFO
	.align		4
.L_15:
        /*0048*/ 	.byte	0x04, 0x17
        /*004a*/ 	.short	(.L_17 - .L_16)
.L_16:
        /*004c*/ 	.word	0x00000000
        /*0050*/ 	.short	0x0009
        /*0052*/ 	.short	0x0030
        /*0054*/ 	.byte	0x00, 0xf0, 0x11, 0x00


	//----- nvinfo : EIATTR_KPARAM_INFO
	.align		4
.L_17:
        /*0058*/ 	.byte	0x04, 0x17
        /*005a*/ 	.short	(.L_19 - .L_18)
.L_18:
        /*005c*/ 	.word	0x00000000
        /*0060*/ 	.short	0x0008
        /*0062*/ 	.short	0x002c
        /*0064*/ 	.byte	0x00, 0xf0, 0x11, 0x00


	//----- nvinfo : EIATTR_KPARAM_INFO
	.align		4
.L_19:
        /*0068*/ 	.byte	0x04, 0x17
        /*006a*/ 	.short	(.L_21 - .L_20)
.L_20:
        /*006c*/ 	.word	0x00000000
        /*0070*/ 	.short	0x0007
        /*0072*/ 	.short	0x0028
        /*0074*/ 	.byte	0x00, 0xf0, 0x11, 0x00


	//----- nvinfo : EIATTR_KPARAM_INFO
	.align		4
.L_21:
        /*0078*/ 	.byte	0x04, 0x17
        /*007a*/ 	.short	(.L_23 - .L_22)
.L_22:
        /*007c*/ 	.word	0x00000000
        /*0080*/ 	.short	0x0006
        /*0082*/ 	.short	0x0024
        /*0084*/ 	.byte	0x00, 0xf0, 0x11, 0x00


	//----- nvinfo : EIATTR_KPARAM_INFO
	.align		4
.L_23:
        /*0088*/ 	.byte	0x04, 0x17
        /*008a*/ 	.short	(.L_25 - .L_24)
.L_24:
        /*008c*/ 	.word	0x00000000
        /*0090*/ 	.short	0x0005
        /*0092*/ 	.short	0x0020
        /*0094*/ 	.byte	0x00, 0xf0, 0x11, 0x00


	//----- nvinfo : EIATTR_KPARAM_INFO
	.align		4
.L_25:
        /*0098*/ 	.byte	0x04, 0x17
        /*009a*/ 	.short	(.L_27 - .L_26)
.L_26:
        /*009c*/ 	.word	0x00000000
        /*00a0*/ 	.short	0x0004
        /*00a2*/ 	.short	0x001c
        /*00a4*/ 	.byte	0x00, 0xf0, 0x11, 0x00


	//----- nvinfo : EIATTR_KPARAM_INFO
	.align		4
.L_27:
        /*00a8*/ 	.byte	0x04, 0x17
        /*00aa*/ 	.short	(.L_29 - .L_28)
.L_28:
        /*00ac*/ 	.word	0x00000000
        /*00b0*/ 	.short	0x0003
        /*00b2*/ 	.short	0x0018
        /*00b4*/ 	.byte	0x00, 0xf0, 0x11, 0x00


	//----- nvinfo : EIATTR_KPARAM_INFO
	.align		4
.L_29:
        /*00b8*/ 	.byte	0x04, 0x17
        /*00ba*/ 	.short	(.L_31 - .L_30)
.L_30:
        /*00bc*/ 	.word	0x00000000
        /*00c0*/ 	.short	0x0002
        /*00c2*/ 	.short	0x0010
        /*00c4*/ 	.byte	0x00, 0xf4, 0x21, 0x00


	//----- nvinfo : EIATTR_KPARAM_INFO
	.align		4
.L_31:
        /*00c8*/ 	.byte	0x04, 0x17
        /*00ca*/ 	.short	(.L_33 - .L_32)
.L_32:
        /*00cc*/ 	.word	0x00000000
        /*00d0*/ 	.short	0x0001
        /*00d2*/ 	.short	0x0008
        /*00d4*/ 	.byte	0x00, 0xf4, 0x21, 0x00


	//----- nvinfo : EIATTR_KPARAM_INFO
	.align		4
.L_33:
        /*00d8*/ 	.byte	0x04, 0x17
        /*00da*/ 	.short	(.L_35 - .L_34)
.L_34:
        /*00dc*/ 	.word	0x00000000
        /*00e0*/ 	.short	0x0000
        /*00e2*/ 	.short	0x0000
        /*00e4*/ 	.byte	0x00, 0xf4, 0x21, 0x00


	//----- nvinfo : EIATTR_SPARSE_MMA_MASK
	.align		4
.L_35:
        /*00e8*/ 	.byte	0x03, 0x50
        /*00ea*/ 	.short	0x0000


	//----- nvinfo : EIATTR_MAXREG_COUNT
	.align		4
        /*00ec*/ 	.byte	0x03, 0x1b
        /*00ee*/ 	.short	0x0080


	//----- nvinfo : EIATTR_NUM_BARRIERS
	.align		4
        /*00f0*/ 	.byte	0x02, 0x4c
        /*00f2*/ 	.byte	0x01
	.zero		1


	//----- nvinfo : EIATTR_ANNOTATIONS
	.align		4
        /*00f4*/ 	.byte	0x04, 0x55
        /*00f6*/ 	.short	(.L_37 - .L_36)


	//   ....[0]....
.L_36:
        /*00f8*/ 	.word	0x00000001
        /*00fc*/ 	.byte	0xe0, 0x05, 0x00, 0x00, 0x01, 0x00, 0x00, 0x00, 0xf0, 0x05, 0x00, 0x00, 0x01, 0x00, 0x00, 0x00
        /* <DEDUP_REMOVED lines=199> */
        /*0d7c*/ 	.byte	0x60, 0x99, 0x00, 0x00


	//----- nvinfo : EIATTR_MERCURY_ISA_VERSION
	.align		4
.L_37:
        /*0d80*/ 	.byte	0x03, 0x5f
        /*0d82*/ 	.short	0x0101


	//----- nvinfo : EIATTR_EXIT_INSTR_OFFSETS
	.align		4
        /*0d84*/ 	.byte	0x04, 0x1c
        /*0d86*/ 	.short	(.L_39 - .L_38)


	//   ....[0]....
.L_38:
        /*0d88*/ 	.word	0x0000a880


	//   ....[1]....
        /*0d8c*/ 	.word	0x0000a8b0


	//----- nvinfo : EIATTR_REQNTID
	.align		4
.L_39:
        /*0d90*/ 	.byte	0x04, 0x10
        /*0d92*/ 	.short	(.L_41 - .L_40)
.L_40:
        /*0d94*/ 	.word	0x00000200
        /*0d98*/ 	.word	0x00000001
        /*0d9c*/ 	.word	0x00000001


	//----- nvinfo : EIATTR_CBANK_PARAM_SIZE
	.align		4
.L_41:
        /*0da0*/ 	.byte	0x03, 0x19
        /*0da2*/ 	.short	0x0050


	//----- nvinfo : EIATTR_PARAM_CBANK
	.align		4
        /*0da4*/ 	.byte	0x04, 0x0a
        /*0da6*/ 	.short	(.L_43 - .L_42)
	.align		4
.L_42:
        /*0da8*/ 	.word	index@(.nv.constant0.matmul_kernel)
        /*0dac*/ 	.short	0x0210
        /*0dae*/ 	.short	0x0050


	//----- nvinfo : EIATTR_SW_WAR
	.align		4
.L_43:
        /*0db0*/ 	.byte	0x04, 0x36
        /*0db2*/ 	.short	(.L_45 - .L_44)
.L_44:
        /*0db4*/ 	.word	0x00000008
.L_45:


//--------------------- .nv.callgraph             --------------------------
	.section	.nv.callgraph,"",@"SHT_CUDA_CALLGRAPH"
	.align	4
	.sectionentsize	8
	.align		4
        /*0000*/ 	.word	0x00000000
	.align		4
        /*0004*/ 	.word	0xffffffff
	.align		4
        /*0008*/ 	.word	0x00000000
	.align		4
        /*000c*/ 	.word	0xfffffffe
	.align		4
        /*0010*/ 	.word	0x00000000
	.align		4
        /*0014*/ 	.word	0xfffffffd
	.align		4
        /*0018*/ 	.word	0x00000000
	.align		4
        /*001c*/ 	.word	0xfffffffc


//--------------------- .text.matmul_kernel       --------------------------
	.section	.text.matmul_kernel,"ax",@progbits
	.align	128
        .global         matmul_kernel
        .type           matmul_kernel,@function
        .size           matmul_kernel,(.L_x_3 - matmul_kernel)
        .other          matmul_kernel,@"STO_CUDA_ENTRY STV_DEFAULT"
matmul_kernel:
.text.matmul_kernel:
[----:B------:R-:W0:Y:S08]  /*0000*/  LDC R1, c[0x0][0x28] ;  /* 0x00000a00ff017b82 */ /* 0x000e300000000800 */
[----:B------:R-:W1:Y:S01]  /*0010*/  LDC.64 R8, c[0x0][0x228] ;  /* 0x00008a00ff087b82 */ /* 0x000e620000000a00 */
[----:B------:R-:W2:Y:S01]  /*0020*/  S2R R5, SR_CTAID.X ;  /* 0x0000000000057919 */ /* 0x000ea20000002500 */
[----:B0-----:R-:W-:Y:S01]  /*0030*/  VIADD R1, R1, 0xfffffda0 ;  /* 0xfffffda001017836 */ /* 0x001fe20000000000 */
[----:B------:R-:W-:Y:S01]  /*0040*/  UMOV UR4, 0x400 ;  /* 0x0000040000047882 */ /* 0x000fe20000000000 */
[----:B------:R-:W-:Y:S01]  /*0050*/  ULDC.64 UR14, c[0x0][0x208] ;  /* 0x00008200000e7ab9 */ /* 0x000fe20000000a00 */
[----:B------:R-:W0:Y:S01]  /*0060*/  S2R R56, SR_TID.X ;  /* 0x0000000000387919 */ /* 0x000e220000002100 */
[----:B------:R-:W-:-:S02]  /*0070*/  CS2R R24, SRZ ;  /* 0x0000000000187805 */ /* 0x000fc4000001ff00 */
[----:B------:R-:W-:Y:S01]  /*0080*/  CS2R R26, SRZ ;  /* 0x00000000001a7805 */ /* 0x000fe2000001ff00 */
[----:B------:R-:W3:Y:S01]  /*0090*/  LDC R62, c[0x0][0x230] ;  /* 0x00008c00ff3e7b82 */ /* 0x000ee20000000800 */
[----:B------:R-:W-:Y:S02]  /*00a0*/  CS2R R20, SRZ ;  /* 0x0000000000147805 */ /* 0x000fe4000001ff00 */
[----:B------:R-:W-:Y:S02]  /*00b0*/  CS2R R22, SRZ ;  /* 0x0000000000167805 */ /* 0x000fe4000001ff00 */
[----:B------:R-:W-:Y:S02]  /*00c0*/  CS2R R16, SRZ ;  /* 0x0000000000107805 */ /* 0x000fe4000001ff00 */
[----:B------:R-:W-:Y:S01]  /*00d0*/  CS2R R18, SRZ ;  /* 0x0000000000127805 */ /* 0x000fe2000001ff00 */
[----:B------:R-:W4:Y:S01]  /*00e0*/  S2UR UR12, SR_CgaCtaId ;  /* 0x00000000000c79c3 */ /* 0x000f220000008800 */
[----:B-1----:R-:W-:-:S05]  /*00f0*/  VIADD R0, R9, 0xff ;  /* 0x000000ff09007836 */ /* 0x002fca0000000000 */
[----:B------:R-:W-:Y:S01]  /*0100*/  SHF.R.S32.HI R3, RZ, 0x1f, R0 ;  /* 0x0000001fff037819 */ /* 0x000fe20000011400 */
[----:B---3--:R-:W-:-:S03]  /*0110*/  VIADD R62, R62, 0x7f ;  /* 0x0000007f3e3e7836 */ /* 0x008fc60000000000 */
[----:B------:R-:W-:Y:S02]  /*0120*/  LEA.HI R3, R3, R0, RZ, 0x8 ;  /* 0x0000000003037211 */ /* 0x000fe400078f40ff */
[----:B--2---:R-:W-:Y:S02]  /*0130*/  IABS R10, R5 ;  /* 0x00000005000a7213 */ /* 0x004fe40000000000 */
[----:B------:R-:W-:Y:S02]  /*0140*/  SHF.R.S32.HI R3, RZ, 0x8, R3 ;  /* 0x00000008ff037819 */ /* 0x000fe40000011403 */
[----:B0-----:R-:W-:Y:S01]  /*0150*/  SHF.R.U32.HI R41, RZ, 0x6, R56 ;  /* 0x00000006ff297819 */ /* 0x001fe20000011638 */
[----:B----4-:R-:W-:Y:S01]  /*0160*/  ULEA UR12, UR12, UR4, 0x18 ;  /* 0x000000040c0c7291 */ /* 0x010fe2000f8ec03f */
[----:B------:R-:W-:Y:S01]  /*0170*/  LOP3.LUT R64, R56, 0x7f, RZ, 0xc0, !PT ;  /* 0x0000007f38407812 */ /* 0x000fe200078ec0ff */
[----:B------:R-:W-:Y:S01]  /*0180*/  IMAD.SHL.U32 R4, R3, 0x8, RZ ;  /* 0x0000000803047824 */ /* 0x000fe200078e00ff */
[----:B------:R-:W-:-:S04]  /*0190*/  SGXT.U32 R41, R41, 0x3 ;  /* 0x000000032929781a */ /* 0x000fc80000000000 */
[-C--:B------:R-:W-:Y:S02]  /*01a0*/  IABS R7, R4.reuse ;  /* 0x0000000400077213 */ /* 0x080fe40000000000 */
[----:B------:R-:W-:Y:S02]  /*01b0*/  IABS R12, R4 ;  /* 0x00000004000c7213 */ /* 0x000fe40000000000 */
[----:B------:R-:W0:Y:S08]  /*01c0*/  I2F.RP R0, R7 ;  /* 0x0000000700007306 */ /* 0x000e300000209400 */
[----:B0-----:R-:W0:Y:S02]  /*01d0*/  MUFU.RCP R0, R0 ;  /* 0x0000000000007308 */ /* 0x001e240000001000 */
[----:B0-----:R-:W-:-:S02]  /*01e0*/  VIADD R2, R0, 0xffffffe ;  /* 0x0ffffffe00027836 */ /* 0x001fc40000000000 */
[----:B------:R-:W-:-:S04]  /*01f0*/  IMAD.MOV R0, RZ, RZ, -R12 ;  /* 0x000000ffff007224 */ /* 0x000fc800078e0a0c */
[----:B------:R0:W1:Y:S02]  /*0200*/  F2I.FTZ.U32.TRUNC.NTZ R3, R2 ;  /* 0x0000000200037305 */ /* 0x000064000021f000 */
[----:B0-----:R-:W-:Y:S02]  /*0210*/  IMAD.MOV.U32 R2, RZ, RZ, RZ ;  /* 0x000000ffff027224 */ /* 0x001fe400078e00ff */
[----:B-1----:R-:W-:-:S04]  /*0220*/  IMAD.MOV R6, RZ, RZ, -R3 ;  /* 0x000000ffff067224 */ /* 0x002fc800078e0a03 */
[----:B------:R-:W-:Y:S02]  /*0230*/  IMAD R11, R6, R7, RZ ;  /* 0x00000007060b7224 */ /* 0x000fe400078e02ff */
[----:B------:R-:W-:Y:S02]  /*0240*/  IMAD.MOV.U32 R6, RZ, RZ, R10 ;  /* 0x000000ffff067224 */ /* 0x000fe400078e000a */
[----:B------:R-:W-:-:S06]  /*0250*/  IMAD.HI.U32 R3, R3, R11, R2 ;  /* 0x0000000b03037227 */ /* 0x000fcc00078e0002 */
[----:B------:R-:W-:-:S04]  /*0260*/  IMAD.HI.U32 R3, R3, R6, RZ ;  /* 0x0000000603037227 */ /* 0x000fc800078e00ff */
[----:B------:R-:W-:-:S05]  /*0270*/  IMAD R0, R3, R0, R6 ;  /* 0x0000000003007224 */ /* 0x000fca00078e0206 */
[----:B------:R-:W-:-:S13]  /*0280*/  ISETP.GT.U32.AND P1, PT, R7, R0, PT ;  /* 0x000000000700720c */ /* 0x000fda0003f24070 */
[----:B------:R-:W-:Y:S02]  /*0290*/  @!P1 IMAD.IADD R0, R0, 0x1, -R7 ;  /* 0x0000000100009824 */ /* 0x000fe400078e0a07 */
[----:B------:R-:W-:Y:S01]  /*02a0*/  @!P1 VIADD R3, R3, 0x1 ;  /* 0x0000000103039836 */ /* 0x000fe20000000000 */
[----:B------:R-:W-:Y:S02]  /*02b0*/  ISETP.NE.AND P1, PT, R4, RZ, PT ;  /* 0x000000ff0400720c */ /* 0x000fe40003f25270 */
[----:B------:R-:W-:Y:S02]  /*02c0*/  ISETP.GE.U32.AND P0, PT, R0, R7, PT ;  /* 0x000000070000720c */ /* 0x000fe40003f06070 */
[----:B------:R-:W-:-:S04]  /*02d0*/  LOP3.LUT R0, R5, R4, RZ, 0x3c, !PT ;  /* 0x0000000405007212 */ /* 0x000fc800078e3cff */
[----:B------:R-:W-:Y:S01]  /*02e0*/  ISETP.GE.AND P2, PT, R0, RZ, PT ;  /* 0x000000ff0000720c */ /* 0x000fe20003f46270 */
[----:B------:R-:W-:-:S06]  /*02f0*/  VIADD R0, R8, 0x3f ;  /* 0x0000003f08007836 */ /* 0x000fcc0000000000 */
[----:B------:R-:W-:-:S05]  /*0300*/  @P0 IADD3 R3, R3, 0x1, RZ ;  /* 0x0000000103030810 */ /* 0x000fca0007ffe0ff */
[----:B------:R-:W-:Y:S01]  /*0310*/  IMAD.MOV.U32 R2, RZ, RZ, R3 ;  /* 0x000000ffff027224 */ /* 0x000fe200078e0003 */
[----:B------:R-:W-:-:S03]  /*0320*/  SHF.R.S32.HI R3, RZ, 0x1f, R0 ;  /* 0x0000001fff037819 */ /* 0x000fc60000011400 */
[----:B------:R-:W-:Y:S01]  /*0330*/  @!P2 IMAD.MOV R2, RZ, RZ, -R2 ;  /* 0x000000ffff02a224 */ /* 0x000fe200078e0a02 */
[----:B------:R-:W-:Y:S02]  /*0340*/  @!P1 LOP3.LUT R2, RZ, R4, RZ, 0x33, !PT ;  /* 0x00000004ff029212 */ /* 0x000fe400078e33ff */
[----:B------:R-:W-:-:S03]  /*0350*/  LEA.HI R3, R3, R0, RZ, 0x6 ;  /* 0x0000000003037211 */ /* 0x000fc600078f30ff */
[----:B------:R-:W-:Y:S02]  /*0360*/  IMAD.SHL.U32 R6, R2, 0x8, RZ ;  /* 0x0000000802067824 */ /* 0x000fe400078e00ff */
[----:B------:R-:W-:-:S03]  /*0370*/  IMAD.MOV R2, RZ, RZ, -R2 ;  /* 0x000000ffff027224 */ /* 0x000fc600078e0a02 */
[----:B------:R-:W-:Y:S01]  /*0380*/  LEA.HI.SX32 R3, R3, -R6, 0x1a ;  /* 0x8000000603037211 */ /* 0x000fe200078fd2ff */
[----:B------:R-:W-:-:S03]  /*0390*/  IMAD R4, R4, R2, R5 ;  /* 0x0000000204047224 */ /* 0x000fc600078e0205 */
[----:B------:R-:W-:Y:S02]  /*03a0*/  VIMNMX R13, R3, 0x8, PT ;  /* 0x00000008030d7848 */ /* 0x000fe40003fe0100 */
[----:B------:R-:W-:Y:S02]  /*03b0*/  IABS R11, R4 ;  /* 0x00000004000b7213 */ /* 0x000fe40000000000 */
[----:B------:R-:W-:-:S04]  /*03c0*/  IABS R7, R13 ;  /* 0x0000000d00077213 */ /* 0x000fc80000000000 */
[----:B------:R-:W0:Y:S08]  /*03d0*/  I2F.RP R0, R7 ;  /* 0x0000000700007306 */ /* 0x000e300000209400 */
[----:B0-----:R-:W0:Y:S02]  /*03e0*/  MUFU.RCP R0, R0 ;  /* 0x0000000000007308 */ /* 0x001e240000001000 */
[----:B0-----:R-:W-:-:S06]  /*03f0*/  VIADD R3, R0, 0xffffffe ;  /* 0x0ffffffe00037836 */ /* 0x001fcc0000000000 */
[----:B------:R-:W0:Y:S02]  /*0400*/  F2I.FTZ.U32.TRUNC.NTZ R3, R3 ;  /* 0x0000000300037305 */ /* 0x000e24000021f000 */
[----:B0-----:R-:W-:-:S04]  /*0410*/  IMAD.MOV R10, RZ, RZ, -R3 ;  /* 0x000000ffff0a7224 */ /* 0x001fc800078e0a03 */
[----:B------:R-:W-:Y:S01]  /*0420*/  IMAD.MOV.U32 R2, RZ, RZ, R10 ;  /* 0x000000ffff027224 */ /* 0x000fe200078e000a */
[----:B------:R-:W-:-:S03]  /*0430*/  IABS R10, R13 ;  /* 0x0000000d000a7213 */ /* 0x000fc60000000000 */
[----:B------:R-:W-:Y:S02]  /*0440*/  IMAD R5, R2, R7, RZ ;  /* 0x0000000702057224 */ /* 0x000fe400078e02ff */
[----:B------:R-:W-:Y:S02]  /*0450*/  IMAD.MOV.U32 R2, RZ, RZ, RZ ;  /* 0x000000ffff027224 */ /* 0x000fe400078e00ff */
[----:B------:R-:W-:Y:S01]  /*0460*/  IMAD.MOV R0, RZ, RZ, -R10 ;  /* 0x000000ffff007224 */ /* 0x000fe200078e0a0a */
[C---:B------:R-:W-:Y:S01]  /*0470*/  LOP3.LUT R10, R56.reuse, 0x180, RZ, 0xc0, !PT ;  /* 0x00000180380a7812 */ /* 0x040fe200078ec0ff */
[----:B------:R-:W-:Y:S01]  /*0480*/  IMAD.HI.U32 R2, R3, R5, R2 ;  /* 0x0000000503027227 */ /* 0x000fe200078e0002 */
[----:B------:R-:W-:-:S05]  /*0490*/  LOP3.LUT R3, R56, 0x3f, RZ, 0xc0, !PT ;  /* 0x0000003f38037812 */ /* 0x000fca00078ec0ff */
[----:B------:R-:W-:-:S04]  /*04a0*/  IMAD.HI.U32 R2, R2, R11, RZ ;  /* 0x0000000b02027227 */ /* 0x000fc800078e00ff */
[----:B------:R-:W-:-:S05]  /*04b0*/  IMAD R0, R2, R0, R11 ;  /* 0x0000000002007224 */ /* 0x000fca00078e020b */
[----:B------:R-:W-:-:S13]  /*04c0*/  ISETP.GT.U32.AND P1, PT, R7, R0, PT ;  /* 0x000000000700720c */ /* 0x000fda0003f24070 */
[-C--:B------:R-:W-:Y:S01]  /*04d0*/  @!P1 IADD3 R0, R0, -R7.reuse, RZ ;  /* 0x8000000700009210 */ /* 0x080fe20007ffe0ff */
[----:B------:R-:W-:Y:S01]  /*04e0*/  @!P1 VIADD R2, R2, 0x1 ;  /* 0x0000000102029836 */ /* 0x000fe20000000000 */
[----:B------:R-:W-:Y:S02]  /*04f0*/  ISETP.NE.AND P1, PT, R13, RZ, PT ;  /* 0x000000ff0d00720c */ /* 0x000fe40003f25270 */
[----:B------:R-:W-:Y:S02]  /*0500*/  ISETP.GE.U32.AND P0, PT, R0, R7, PT ;  /* 0x000000070000720c */ /* 0x000fe40003f06070 */
[----:B------:R-:W-:-:S04]  /*0510*/  LOP3.LUT R0, R4, R13, RZ, 0x3c, !PT ;  /* 0x0000000d04007212 */ /* 0x000fc800078e3cff */
[----:B------:R-:W-:-:S07]  /*0520*/  ISETP.GE.AND P2, PT, R0, RZ, PT ;  /* 0x000000ff0000720c */ /* 0x000fce0003f46270 */
[----:B------:R-:W-:Y:S01]  /*0530*/  @P0 VIADD R2, R2, 0x1 ;  /* 0x0000000102020836 */ /* 0x000fe20000000000 */
[----:B------:R-:W-:-:S05]  /*0540*/  ISETP.GE.AND P0, PT, R62, 0x80, PT ;  /* 0x000000803e00780c */ /* 0x000fca0003f06270 */
[----:B------:R-:W-:Y:S01]  /*0550*/  @!P2 IMAD.MOV R2, RZ, RZ, -R2 ;  /* 0x000000ffff02a224 */ /* 0x000fe200078e0a02 */
[----:B------:R-:W-:-:S05]  /*0560*/  @!P1 LOP3.LUT R2, RZ, R13, RZ, 0x33, !PT ;  /* 0x0000000dff029212 */ /* 0x000fca00078e33ff */
[----:B------:R-:W-:Y:S02]  /*0570*/  IMAD.MOV R0, RZ, RZ, -R2 ;  /* 0x000000ffff007224 */ /* 0x000fe400078e0a02 */
[----:B------:R-:W-:Y:S02]  /*0580*/  IMAD.SHL.U32 R15, R2, 0x100, RZ ;  /* 0x00000100020f7824 */ /* 0x000fe400078e00ff */
[----:B------:R-:W-:Y:S01]  /*0590*/  IMAD R0, R13, R0, R4 ;  /* 0x000000000d007224 */ /* 0x000fe200078e0204 */
[----:B------:R-:W-:-:S03]  /*05a0*/  CS2R R4, SRZ ;  /* 0x0000000000047805 */ /* 0x000fc6000001ff00 */
[----:B------:R-:W-:Y:S01]  /*05b0*/  IMAD.IADD R0, R6, 0x1, R0 ;  /* 0x0000000106007824 */ /* 0x000fe200078e0200 */
[----:B------:R-:W-:-:S03]  /*05c0*/  CS2R R6, SRZ ;  /* 0x0000000000067805 */ /* 0x000fc6000001ff00 */
[----:B------:R-:W-:-:S05]  /*05d0*/  IMAD R14, R0, 0x40, R3 ;  /* 0x00000040000e7824 */ /* 0x000fca00078e0203 */
[----:B------:R0:W-:Y:S04]  /*05e0*/  STL [R1+0x164], R14 ;  /* 0x0001640e01007387 */ /* 0x0001e80000100800 */
[----:B------:R0:W-:Y:S01]  /*05f0*/  STL [R1+0x144], R15 ;  /* 0x0001440f01007387 */ /* 0x0001e20000100800 */
[----:B------:R-:W-:Y:S05]  /*0600*/  @!P0 BRA `(.L_x_0) ;  /* 0x0000009000c48947 */ /* 0x000fea0003800000 */
[----:B------:R-:W-:Y:S01]  /*0610*/  IABS R12, R8 ;  /* 0x00000008000c7213 */ /* 0x000fe20000000000 */
[----:B------:R-:W-:Y:S01]  /*0620*/  UIADD3 UR5, UR12, 0x10000, URZ ;  /* 0x000100000c057890 */ /* 0x000fe2000fffe03f */
[----:B------:R-:W-:Y:S01]  /*0630*/  IABS R0, R9 ;  /* 0x0000000900007213 */ /* 0x000fe20000000000 */
[----:B------:R-:W-:Y:S01]  /*0640*/  ULDC UR4, c[0x0][0x234] ;  /* 0x00008d0000047ab9 */ /* 0x000fe20000000800 */
[----:B------:R-:W1:Y:S01]  /*0650*/  I2F.RP R7, R12 ;  /* 0x0000000c00077306 */ /* 0x000e620000209400 */
[----:B------:R-:W-:Y:S01]  /*0660*/  IABS R79, R14 ;  /* 0x0000000e004f7213 */ /* 0x000fe20000000000 */
[----:B------:R-:W-:Y:S01]  /*0670*/  USHF.R.U32.HI UR5, URZ, 0x4, UR5 ;  /* 0x000000043f057899 */ /* 0x000fe20008011605 */
[----:B------:R-:W-:Y:S01]  /*0680*/  ULDC.64 UR6, c[0x0][0x210] ;  /* 0x0000840000067ab9 */ /* 0x000fe20000000a00 */
[----:B------:R-:W-:Y:S02]  /*0690*/  ULDC UR40, c[0x0][0x230] ;  /* 0x00008c0000287ab9 */ /* 0x000fe40000000800 */
[----:B------:R-:W-:-:S02]  /*06a0*/  USGXT.U32 UR13, UR5, 0xe ;  /* 0x0000000e050d789a */ /* 0x000fc40008000000 */
[----:B------:R-:W2:Y:S02]  /*06b0*/  I2F.RP R6, R0 ;  /* 0x0000000000067306 */ /* 0x000ea40000209400 */
[----:B------:R-:W-:-:S06]  /*06c0*/  UIADD3 UR8, UP0, UR13, 0x80, URZ ;  /* 0x000000800d087890 */ /* 0x000fcc000ff1e03f */
[----:B-1----:R-:W1:Y:S08]  /*06d0*/  MUFU.RCP R7, R7 ;  /* 0x0000000700077308 */ /* 0x002e700000001000 */
[----:B--2---:R-:W2:Y:S01]  /*06e0*/  MUFU.RCP R6, R6 ;  /* 0x0000000600067308 */ /* 0x004ea20000001000 */
[----:B-1----:R-:W-:-:S07]  /*06f0*/  VIADD R2, R7, 0xffffffe ;  /* 0x0ffffffe07027836 */ /* 0x002fce0000000000 */
[----:B------:R1:W3:Y:S01]  /*0700*/  F2I.FTZ.U32.TRUNC.NTZ R3, R2 ;  /* 0x0000000200037305 */ /* 0x0002e2000021f000 */
[----:B--2---:R-:W-:-:S07]  /*0710*/  VIADD R4, R6, 0xffffffe ;  /* 0x0ffffffe06047836 */ /* 0x004fce0000000000 */
[----:B------:R-:W2:Y:S01]  /*0720*/  F2I.FTZ.U32.TRUNC.NTZ R5, R4 ;  /* 0x0000000400057305 */ /* 0x000ea2000021f000 */
[----:B-1----:R-:W-:Y:S01]  /*0730*/  IMAD.MOV.U32 R2, RZ, RZ, RZ ;  /* 0x000000ffff027224 */ /* 0x002fe200078e00ff */
[----:B---3--:R-:W-:-:S05]  /*0740*/  IADD3 R11, RZ, -R3, RZ ;  /* 0x80000003ff0b7210 */ /* 0x008fca0007ffe0ff */
[----:B------:R-:W-:Y:S02]  /*0750*/  IMAD R11, R11, R12, RZ ;  /* 0x0000000c0b0b7224 */ /* 0x000fe400078e02ff */
[----:B--2---:R-:W-:Y:S02]  /*0760*/  IMAD.MOV R7, RZ, RZ, -R5 ;  /* 0x000000ffff077224 */ /* 0x004fe400078e0a05 */
[----:B------:R-:W-:Y:S01]  /*0770*/  IMAD.HI.U32 R3, R3, R11, R2 ;  /* 0x0000000b03037227 */ /* 0x000fe200078e0002 */
[----:B------:R-:W-:-:S04]  /*0780*/  LEA.HI R2, R10, R15, RZ, 0x19 ;  /* 0x0000000f0a027211 */ /* 0x000fc800078fc8ff */
[C---:B------:R-:W-:Y:S01]  /*0790*/  IADD3 R13, R2.reuse, 0xf0, RZ ;  /* 0x000000f0020d7810 */ /* 0x040fe20007ffe0ff */
[----:B------:R-:W-:Y:S01]  /*07a0*/  IMAD.HI.U32 R3, R3, R79, RZ ;  /* 0x0000004f03037227 */ /* 0x000fe200078e00ff */
[C---:B------:R-:W-:Y:S02]  /*07b0*/  IADD3 R16, R2.reuse, 0x6c, RZ ;  /* 0x0000006c02107810 */ /* 0x040fe40007ffe0ff */
[C---:B------:R-:W-:Y:S01]  /*07c0*/  IADD3 R22, R2.reuse, 0x20, RZ ;  /* 0x0000002002167810 */ /* 0x040fe20007ffe0ff */
[----:B------:R-:W-:Y:S01]  /*07d0*/  IMAD.MOV R4, RZ, RZ, -R3 ;  /* 0x000000ffff047224 */ /* 0x000fe200078e0a03 */
[----:B------:R-:W-:Y:S01]  /*07e0*/  IABS R17, R16 ;  /* 0x0000001000117213 */ /* 0x000fe20000000000 */
[----:B------:R-:W-:Y:S01]  /*07f0*/  VIADD R6, R2, 0xfc ;  /* 0x000000fc02067836 */ /* 0x000fe20000000000 */
[----:B------:R-:W-:Y:S01]  /*0800*/  IABS R19, R22 ;  /* 0x0000001600137213 */ /* 0x000fe20000000000 */
[C---:B------:R-:W-:Y:S02]  /*0810*/  IMAD R79, R12.reuse, R4, R79 ;  /* 0x000000040c4f7224 */ /* 0x040fe400078e024f */
[----:B------:R-:W-:Y:S01]  /*0820*/  IMAD R3, R7, R0, RZ ;  /* 0x0000000007037224 */ /* 0x000fe200078e02ff */
[----:B------:R-:W-:Y:S01]  /*0830*/  IABS R67, R6 ;  /* 0x0000000600437213 */ /* 0x000fe20000000000 */
[----:B------:R-:W-:Y:S01]  /*0840*/  IMAD.MOV.U32 R4, RZ, RZ, RZ ;  /* 0x000000ffff047224 */ /* 0x000fe200078e00ff */
[----:B------:R-:W-:Y:S01]  /*0850*/  ISETP.GT.U32.AND P0, PT, R12, R79, PT ;  /* 0x0000004f0c00720c */ /* 0x000fe20003f04070 */
[----:B------:R-:W-:Y:S01]  /*0860*/  VIADD R10, R2, 0xf8 ;  /* 0x000000f8020a7836 */ /* 0x000fe20000000000 */
[----:B------:R-:W-:Y:S01]  /*0870*/  ISETP.GE.AND P4, PT, R6, RZ, PT ;  /* 0x000000ff0600720c */ /* 0x000fe20003f86270 */
[----:B------:R-:W-:-:S03]  /*0880*/  IMAD.HI.U32 R4, R5, R3, R4 ;  /* 0x0000000305047227 */ /* 0x000fc600078e0004 */
[----:B------:R-:W-:Y:S01]  /*0890*/  IABS R55, R10 ;  /* 0x0000000a00377213 */ /* 0x000fe20000000000 */
[----:B------:R-:W-:Y:S02]  /*08a0*/  VIADD R11, R2, 0xf4 ;  /* 0x000000f4020b7836 */ /* 0x000fe40000000000 */
[----:B------:R-:W-:-:S03]  /*08b0*/  IMAD.HI.U32 R3, R4, R67, RZ ;  /* 0x0000004304037227 */ /* 0x000fc600078e00ff */
[----:B------:R-:W-:Y:S01]  /*08c0*/  IABS R7, R11 ;  /* 0x0000000b00077213 */ /* 0x000fe20000000000 */
[----:B------:R-:W-:Y:S02]  /*08d0*/  IMAD.MOV R3, RZ, RZ, -R3 ;  /* 0x000000ffff037224 */ /* 0x000fe400078e0a03 */
[----:B------:R-:W-:-:S04]  /*08e0*/  IMAD.HI.U32 R5, R4, R55, RZ ;  /* 0x0000003704057227 */ /* 0x000fc800078e00ff */
[----:B------:R-:W-:Y:S02]  /*08f0*/  IMAD R67, R0, R3, R67 ;  /* 0x0000000300437224 */ /* 0x000fe400078e0243 */
[----:B------:R-:W-:Y:S02]  /*0900*/  IMAD.MOV R5, RZ, RZ, -R5 ;  /* 0x000000ffff057224 */ /* 0x000fe400078e0a05 */
[----:B------:R-:W-:Y:S01]  /*0910*/  IMAD.HI.U32 R3, R4, R7, RZ ;  /* 0x0000000704037227 */ /* 0x000fe200078e00ff */
[----:B------:R-:W-:-:S03]  /*0920*/  ISETP.GT.U32.AND P1, PT, R0, R67, PT ;  /* 0x000000430000720c */ /* 0x000fc60003f24070 */
[----:B------:R-:W-:Y:S01]  /*0930*/  IMAD R55, R0, R5, R55 ;  /* 0x0000000500377224 */ /* 0x000fe200078e0237 */
[----:B------:R-:W-:Y:S01]  /*0940*/  IABS R5, R13 ;  /* 0x0000000d00057213 */ /* 0x000fe20000000000 */
[----:B------:R-:W-:Y:S02]  /*0950*/  IMAD.MOV R3, RZ, RZ, -R3 ;  /* 0x000000ffff037224 */ /* 0x000fe400078e0a03 */
[----:B------:R-:W-:Y:S01]  /*0960*/  @!P0 IMAD.IADD R79, R79, 0x1, -R12 ;  /* 0x000000014f4f8824 */ /* 0x000fe200078e0a0c */
[----:B------:R-:W-:Y:S01]  /*0970*/  ISETP.GE.AND P0, PT, R14, RZ, PT ;  /* 0x000000ff0e00720c */ /* 0x000fe20003f06270 */
[C---:B------:R-:W-:Y:S01]  /*0980*/  IMAD R3, R0.reuse, R3, R7 ;  /* 0x0000000300037224 */ /* 0x040fe200078e0207 */
[----:B------:R-:W-:Y:S01]  /*0990*/  ISETP.GT.U32.AND P2, PT, R0, R55, PT ;  /* 0x000000370000720c */ /* 0x000fe20003f44070 */
[----:B------:R-:W-:Y:S01]  /*09a0*/  IMAD.MOV.U32 R7, RZ, RZ, R5 ;  /* 0x000000ffff077224 */ /* 0x000fe200078e0005 */
[----:B------:R-:W-:Y:S01]  /*09b0*/  ISETP.GT.U32.AND P3, PT, R12, R79, PT ;  /* 0x0000004f0c00720c */ /* 0x000fe20003f64070 */
[----:B------:R-:W-:Y:S01]  /*09c0*/  @!P1 IMAD.IADD R67, R67, 0x1, -R0 ;  /* 0x0000000143439824 */ /* 0x000fe200078e0a00 */
[----:B------:R-:W-:Y:S01]  /*09d0*/  ISETP.GT.U32.AND P1, PT, R0, R3, PT ;  /* 0x000000030000720c */ /* 0x000fe20003f24070 */
[----:B------:R-:W-:-:S03]  /*09e0*/  IMAD.HI.U32 R5, R4, R7, RZ ;  /* 0x0000000704057227 */ /* 0x000fc600078e00ff */
[----:B------:R-:W-:Y:S01]  /*09f0*/  ISETP.GT.U32.AND P6, PT, R0, R67, PT ;  /* 0x000000430000720c */ /* 0x000fe20003fc4070 */
[----:B------:R-:W-:Y:S02]  /*0a00*/  IMAD.MOV R5, RZ, RZ, -R5 ;  /* 0x000000ffff057224 */ /* 0x000fe400078e0a05 */
[----:B------:R-:W-:Y:S02]  /*0a10*/  VIADD R6, R2, 0xec ;  /* 0x000000ec02067836 */ /* 0x000fe40000000000 */
[----:B------:R-:W-:Y:S02]  /*0a20*/  IMAD R7, R0, R5, R7 ;  /* 0x0000000500077224 */ /* 0x000fe400078e0207 */
[----:B------:R-:W-:Y:S01]  /*0a30*/  @!P3 IMAD.IADD R79, R79, 0x1, -R12 ;  /* 0x000000014f4fb824 */ /* 0x000fe200078e0a0c */
[----:B------:R-:W-:Y:S01]  /*0a40*/  IABS R69, R6 ;  /* 0x0000000600457213 */ /* 0x000fe20000000000 */
[--C-:B------:R-:W-:Y:S01]  /*0a50*/  @!P1 IMAD.IADD R3, R3, 0x1, -R0.reuse ;  /* 0x0000000103039824 */ /* 0x100fe200078e0a00 */
[----:B------:R-:W-:Y:S01]  /*0a60*/  ISETP.NE.AND P3, PT, R8, RZ, PT ;  /* 0x000000ff0800720c */ /* 0x000fe20003f65270 */
[----:B------:R-:W-:Y:S01]  /*0a70*/  @!P0 IMAD.MOV R79, RZ, RZ, -R79 ;  /* 0x000000ffff4f8224 */ /* 0x000fe200078e0a4f */
[----:B------:R-:W-:Y:S01]  /*0a80*/  ISETP.GE.AND P0, PT, R10, RZ, PT ;  /* 0x000000ff0a00720c */ /* 0x000fe20003f06270 */
[----:B------:R-:W-:Y:S01]  /*0a90*/  @!P6 IMAD.IADD R67, R67, 0x1, -R0 ;  /* 0x000000014343e824 */ /* 0x000fe200078e0a00 */
[----:B------:R-:W-:Y:S01]  /*0aa0*/  ISETP.GT.U32.AND P6, PT, R0, R7, PT ;  /* 0x000000070000720c */ /* 0x000fe20003fc4070 */
[----:B------:R-:W-:Y:S01]  /*0ab0*/  IMAD.HI.U32 R5, R4, R69, RZ ;  /* 0x0000004504057227 */ /* 0x000fe200078e00ff */
[----:B------:R-:W-:-:S03]  /*0ac0*/  ISETP.GT.U32.AND P1, PT, R0, R3, PT ;  /* 0x000000030000720c */ /* 0x000fc60003f24070 */
[C---:B------:R-:W-:Y:S01]  /*0ad0*/  VIADD R10, R2.reuse, 0xe8 ;  /* 0x000000e8020a7836 */ /* 0x040fe20000000000 */
[----:B------:R-:W-:Y:S01]  /*0ae0*/  IADD3 R5, -R5, RZ, RZ ;  /* 0x000000ff05057210 */ /* 0x000fe20007ffe1ff */
[--C-:B------:R-:W-:Y:S01]  /*0af0*/  @!P2 IMAD.IADD R55, R55, 0x1, -R0.reuse ;  /* 0x000000013737a824 */ /* 0x100fe200078e0a00 */
[----:B------:R-:W-:Y:S01]  /*0b00*/  ISETP.GE.AND P2, PT, R11, RZ, PT ;  /* 0x000000ff0b00720c */ /* 0x000fe20003f46270 */
[----:B------:R-:W-:Y:S01]  /*0b10*/  VIADD R11, R2, 0xe4 ;  /* 0x000000e4020b7836 */ /* 0x000fe20000000000 */
[----:B------:R-:W-:Y:S01]  /*0b20*/  IABS R71, R10 ;  /* 0x0000000a00477213 */ /* 0x000fe20000000000 */
[----:B------:R-:W-:Y:S01]  /*0b30*/  IMAD R69, R0, R5, R69 ;  /* 0x0000000500457224 */ /* 0x000fe200078e0245 */
[----:B------:R-:W-:Y:S01]  /*0b40*/  @!P3 LOP3.LUT R79, RZ, R8, RZ, 0x33, !PT ;  /* 0x00000008ff4fb212 */ /* 0x000fe200078e33ff */
[----:B------:R-:W-:Y:S01]  /*0b50*/  @!P6 IMAD.IADD R7, R7, 0x1, -R0 ;  /* 0x000000010707e824 */ /* 0x000fe200078e0a00 */
[----:B------:R-:W-:Y:S01]  /*0b60*/  ISETP.GE.AND P3, PT, R13, RZ, PT ;  /* 0x000000ff0d00720c */ /* 0x000fe20003f66270 */
[----:B------:R-:W-:Y:S01]  /*0b70*/  IMAD.HI.U32 R5, R4, R71, RZ ;  /* 0x0000004704057227 */ /* 0x000fe200078e00ff */
[----:B------:R-:W-:-:S02]  /*0b80*/  ISETP.GT.U32.AND P5, PT, R0, R55, PT ;  /* 0x000000370000720c */ /* 0x000fc40003fa4070 */
[C---:B------:R-:W-:Y:S01]  /*0b90*/  ISETP.GT.U32.AND P6, PT, R0.reuse, R7, PT ;  /* 0x000000070000720c */ /* 0x040fe20003fc4070 */
[----:B------:R-:W-:Y:S01]  /*0ba0*/  IMAD.MOV R5, RZ, RZ, -R5 ;  /* 0x000000ffff057224 */ /* 0x000fe200078e0a05 */
[----:B------:R-:W-:Y:S01]  /*0bb0*/  IABS R73, R11 ;  /* 0x0000000b00497213 */ /* 0x000fe20000000000 */
[----:B------:R-:W-:Y:S01]  /*0bc0*/  @!P1 IMAD.IADD R3, R3, 0x1, -R0 ;  /* 0x0000000103039824 */ /* 0x000fe200078e0a00 */
[C---:B------:R-:W-:Y:S01]  /*0bd0*/  ISETP.GT.U32.AND P1, PT, R0.reuse, R69, PT ;  /* 0x000000450000720c */ /* 0x040fe20003f24070 */
[----:B------:R-:W-:Y:S02]  /*0be0*/  IMAD R71, R0, R5, R71 ;  /* 0x0000000500477224 */ /* 0x000fe400078e0247 */
[C---:B------:R-:W-:Y:S02]  /*0bf0*/  VIADD R13, R2.reuse, 0xdc ;  /* 0x000000dc020d7836 */ /* 0x040fe40000000000 */
[----:B------:R-:W-:Y:S02]  /*0c00*/  VIADD R12, R2, 0xe0 ;  /* 0x000000e0020c7836 */ /* 0x000fe40000000000 */
[----:B------:R-:W-:Y:S01]  /*0c10*/  IMAD.HI.U32 R5, R4, R73, RZ ;  /* 0x0000004904057227 */ /* 0x000fe200078e00ff */
[----:B------:R-:W-:-:S02]  /*0c20*/  IABS R77, R13 ;  /* 0x0000000d004d7213 */ /* 0x000fc40000000000 */
[----:B------:R-:W-:Y:S01]  /*0c30*/  IABS R75, R12 ;  /* 0x0000000c004b7213 */ /* 0x000fe20000000000 */
[--C-:B------:R-:W-:Y:S01]  /*0c40*/  @!P6 IMAD.IADD R7, R7, 0x1, -R0.reuse ;  /* 0x000000010707e824 */ /* 0x100fe200078e0a00 */
[----:B------:R-:W-:Y:S01]  /*0c50*/  ISETP.GT.U32.AND P6, PT, R0, R71, PT ;  /* 0x000000470000720c */ /* 0x000fe20003fc4070 */
[----:B------:R-:W-:Y:S01]  /*0c60*/  @!P1 IMAD.IADD R69, R69, 0x1, -R0 ;  /* 0x0000000145459824 */ /* 0x000fe200078e0a00 */
[----:B------:R-:W-:Y:S01]  /*0c70*/  IADD3 R5, -R5, RZ, RZ ;  /* 0x000000ff05057210 */ /* 0x000fe20007ffe1ff */
[----:B------:R-:W-:Y:S01]  /*0c80*/  IMAD.HI.U32 R8, R4, R77, RZ ;  /* 0x0000004d04087227 */ /* 0x000fe200078e00ff */
[----:B------:R-:W-:-:S03]  /*0c90*/  ISETP.GE.AND P1, PT, R10, RZ, PT ;  /* 0x000000ff0a00720c */ /* 0x000fc60003f26270 */
[----:B------:R-:W-:Y:S02]  /*0ca0*/  IMAD.MOV R8, RZ, RZ, -R8 ;  /* 0x000000ffff087224 */ /* 0x000fe400078e0a08 */
[--C-:B------:R-:W-:Y:S01]  /*0cb0*/  @!P5 IMAD.IADD R55, R55, 0x1, -R0.reuse ;  /* 0x000000013737d824 */ /* 0x100fe200078e0a00 */
[----:B------:R-:W-:Y:S01]  /*0cc0*/  ISETP.GE.AND P5, PT, R6, RZ, PT ;  /* 0x000000ff0600720c */ /* 0x000fe20003fa6270 */
[C---:B------:R-:W-:Y:S02]  /*0cd0*/  IMAD R77, R0.reuse, R8, R77 ;  /* 0x00000008004d7224 */ /* 0x040fe400078e024d */
[----:B------:R-:W-:Y:S01]  /*0ce0*/  @!P6 IMAD.IADD R71, R71, 0x1, -R0 ;  /* 0x000000014747e824 */ /* 0x000fe200078e0a00 */
[----:B------:R-:W-:Y:S01]  /*0cf0*/  ISETP.GT.U32.AND P6, PT, R0, R69, PT ;  /* 0x000000450000720c */ /* 0x000fe20003fc4070 */
[----:B0-----:R-:W-:Y:S02]  /*0d00*/  VIADD R14, R2, 0xd8 ;  /* 0x000000d8020e7836 */ /* 0x001fe40000000000 */
[----:B------:R-:W-:-:S03]  /*0d10*/  IMAD.HI.U32 R6, R4, R75, RZ ;  /* 0x0000004b04067227 */ /* 0x000fc600078e00ff */
[----:B------:R-:W-:Y:S01]  /*0d20*/  IABS R81, R14 ;  /* 0x0000000e00517213 */ /* 0x000fe20000000000 */
[----:B------:R-:W-:Y:S02]  /*0d30*/  IMAD.MOV R6, RZ, RZ, -R6 ;  /* 0x000000ffff067224 */ /* 0x000fe400078e0a06 */
[C---:B------:R-:W-:Y:S02]  /*0d40*/  IMAD R73, R0.reuse, R5, R73 ;  /* 0x0000000500497224 */ /* 0x040fe400078e0249 */
[C---:B------:R-:W-:Y:S02]  /*0d50*/  IMAD R75, R0.reuse, R6, R75 ;  /* 0x00000006004b7224 */ /* 0x040fe400078e024b */
[----:B------:R-:W-:Y:S01]  /*0d60*/  @!P6 IADD3 R69, R69, -R0, RZ ;  /* 0x800000004545e210 */ /* 0x000fe20007ffe0ff */
[----:B------:R-:W-:Y:S01]  /*0d70*/  @!P0 IMAD.MOV R55, RZ, RZ, -R55 ;  /* 0x000000ffff378224 */ /* 0x000fe200078e0a37 */
[----:B------:R-:W-:Y:S01]  /*0d80*/  ISETP.GT.U32.AND P6, PT, R0, R77, PT ;  /* 0x0000004d0000720c */ /* 0x000fe20003fc4070 */
[----:B------:R-:W-:Y:S01]  /*0d90*/  VIADD R6, R2, 0xd4 ;  /* 0x000000d402067836 */ /* 0x000fe20000000000 */
[C---:B------:R-:W-:Y:S01]  /*0da0*/  ISETP.GT.U32.AND P0, PT, R0.reuse, R71, PT ;  /* 0x000000470000720c */ /* 0x040fe20003f04070 */
[----:B------:R-:W-:Y:S01]  /*0db0*/  @!P4 IMAD.MOV R67, RZ, RZ, -R67 ;  /* 0x000000ffff43c224 */ /* 0x000fe200078e0a43 */
[----:B------:R-:W-:Y:S01]  /*0dc0*/  ISETP.GT.U32.AND P4, PT, R0, R73, PT ;  /* 0x000000490000720c */ /* 0x000fe20003f84070 */
[----:B------:R-:W-:Y:S01]  /*0dd0*/  IMAD.HI.U32 R5, R4, R81, RZ ;  /* 0x0000005104057227 */ /* 0x000fe200078e00ff */
[----:B------:R-:W-:-:S03]  /*0de0*/  IABS R83, R6 ;  /* 0x0000000600537213 */ /* 0x000fc60000000000 */
[----:B------:R-:W-:Y:S01]  /*0df0*/  @!P2 IMAD.MOV R3, RZ, RZ, -R3 ;  /* 0x000000ffff03a224 */ /* 0x000fe200078e0a03 */
[C---:B------:R-:W-:Y:S01]  /*0e00*/  ISETP.GT.U32.AND P2, PT, R0.reuse, R75, PT ;  /* 0x0000004b0000720c */ /* 0x040fe20003f44070 */
[----:B------:R-:W-:Y:S02]  /*0e10*/  IMAD.MOV R5, RZ, RZ, -R5 ;  /* 0x000000ffff057224 */ /* 0x000fe400078e0a05 */
[----:B------:R-:W-:Y:S02]  /*0e20*/  @!P6 IMAD.IADD R77, R77, 0x1, -R0 ;  /* 0x000000014d4de824 */ /* 0x000fe400078e0a00 */
[----:B------:R-:W-:Y:S02]  /*0e30*/  IMAD R81, R0, R5, R81 ;  /* 0x0000000500517224 */ /* 0x000fe400078e0251 */
[----:B------:R-:W-:Y:S01]  /*0e40*/  IMAD.HI.U32 R5, R4, R83, RZ ;  /* 0x0000005304057227 */ /* 0x000fe200078e00ff */
[----:B------:R-:W-:-:S03]  /*0e50*/  ISETP.GT.U32.AND P6, PT, R0, R77, PT ;  /* 0x0000004d0000720c */ /* 0x000fc60003fc4070 */
[--C-:B------:R-:W-:Y:S01]  /*0e60*/  @!P0 IMAD.IADD R71, R71, 0x1, -R0.reuse ;  /* 0x0000000147478824 */ /* 0x100fe200078e0a00 */
[----:B------:R-:W-:Y:S01]  /*0e70*/  ISETP.GE.AND P0, PT, R12, RZ, PT ;  /* 0x000000ff0c00720c */ /* 0x000fe20003f06270 */
[----:B------:R-:W-:Y:S02]  /*0e80*/  IMAD.MOV R5, RZ, RZ, -R5 ;  /* 0x000000ffff057224 */ /* 0x000fe400078e0a05 */
[--C-:B------:R-:W-:Y:S01]  /*0e90*/  @!P4 IMAD.IADD R73, R73, 0x1, -R0.reuse ;  /* 0x000000014949c824 */ /* 0x100fe200078e0a00 */
[----:B------:R-:W-:Y:S01]  /*0ea0*/  ISETP.GE.AND P4, PT, R13, RZ, PT ;  /* 0x000000ff0d00720c */ /* 0x000fe20003f86270 */
[----:B------:R-:W-:Y:S02]  /*0eb0*/  VIADD R8, R2, 0xd0 ;  /* 0x000000d002087836 */ /* 0x000fe40000000000 */
[----:B------:R-:W-:Y:S01]  /*0ec0*/  @!P1 IMAD.MOV R71, RZ, RZ, -R71 ;  /* 0x000000ffff479224 */ /* 0x000fe200078e0a47 */
[C---:B------:R-:W-:Y:S01]  /*0ed0*/  ISETP.GT.U32.AND P1, PT, R0.reuse, R81, PT ;  /* 0x000000510000720c */ /* 0x040fe20003f24070 */
[C---:B------:R-:W-:Y:S01]  /*0ee0*/  IMAD R83, R0.reuse, R5, R83 ;  /* 0x0000000500537224 */ /* 0x040fe200078e0253 */
[----:B------:R-:W-:Y:S01]  /*0ef0*/  IABS R85, R8 ;  /* 0x0000000800557213 */ /* 0x000fe20000000000 */
[--C-:B------:R-:W-:Y:S01]  /*0f00*/  @!P2 IMAD.IADD R75, R75, 0x1, -R0.reuse ;  /* 0x000000014b4ba824 */ /* 0x100fe200078e0a00 */
[C---:B------:R-:W-:Y:S01]  /*0f10*/  ISETP.GT.U32.AND P2, PT, R0.reuse, R73, PT ;  /* 0x000000490000720c */ /* 0x040fe20003f44070 */
[----:B------:R-:W-:Y:S01]  /*0f20*/  @!P6 IMAD.IADD R77, R77, 0x1, -R0 ;  /* 0x000000014d4de824 */ /* 0x000fe200078e0a00 */
[C---:B------:R-:W-:Y:S01]  /*0f30*/  ISETP.GT.U32.AND P6, PT, R0.reuse, R83, PT ;  /* 0x000000530000720c */ /* 0x040fe20003fc4070 */
[----:B------:R-:W-:Y:S01]  /*0f40*/  @!P3 IMAD.MOV R7, RZ, RZ, -R7 ;  /* 0x000000ffff07b224 */ /* 0x000fe200078e0a07 */
[----:B------:R-:W-:Y:S01]  /*0f50*/  ISETP.GE.AND P3, PT, R11, RZ, PT ;  /* 0x000000ff0b00720c */ /* 0x000fe20003f66270 */
[----:B------:R-:W-:Y:S01]  /*0f60*/  @!P5 IMAD.MOV R69, RZ, RZ, -R69 ;  /* 0x000000ffff45d224 */ /* 0x000fe200078e0a45 */
[----:B------:R-:W-:Y:S01]  /*0f70*/  ISETP.GT.U32.AND P5, PT, R0, R75, PT ;  /* 0x0000004b0000720c */ /* 0x000fe20003fa4070 */
[----:B------:R-:W-:-:S04]  /*0f80*/  IMAD.HI.U32 R5, R4, R85, RZ ;  /* 0x0000005504057227 */ /* 0x000fc800078e00ff */
[----:B------:R-:W-:Y:S02]  /*0f90*/  IMAD.MOV R5, RZ, RZ, -R5 ;  /* 0x000000ffff057224 */ /* 0x000fe400078e0a05 */
[----:B------:R-:W-:Y:S02]  /*0fa0*/  VIADD R10, R2, 0xcc ;  /* 0x000000cc020a7836 */ /* 0x000fe40000000000 */
[--C-:B------:R-:W-:Y:S01]  /*0fb0*/  @!P1 IMAD.IADD R81, R81, 0x1, -R0.reuse ;  /* 0x0000000151519824 */ /* 0x100fe200078e0a00 */
[----:B------:R-:W-:Y:S01]  /*0fc0*/  ISETP.GE.AND P1, PT, R8, RZ, PT ;  /* 0x000000ff0800720c */ /* 0x000fe20003f26270 */
[--C-:B------:R-:W-:Y:S01]  /*0fd0*/  @!P2 IMAD.IADD R73, R73, 0x1, -R0.reuse ;  /* 0x000000014949a824 */ /* 0x100fe200078e0a00 */
[----:B------:R-:W-:Y:S01]  /*0fe0*/  IABS R87, R10 ;  /* 0x0000000a00577213 */ /* 0x000fe20000000000 */
[C---:B------:R-:W-:Y:S01]  /*0ff0*/  IMAD R85, R0.reuse, R5, R85 ;  /* 0x0000000500557224 */ /* 0x040fe200078e0255 */
[----:B------:R-:W-:Y:S01]  /*1000*/  @!P5 IADD3 R75, R75, -R0, RZ ;  /* 0x800000004b4bd210 */ /* 0x000fe20007ffe0ff */
[----:B------:R-:W-:Y:S01]  /*1010*/  @!P6 IMAD.IADD R83, R83, 0x1, -R0 ;  /* 0x000000015353e824 */ /* 0x000fe200078e0a00 */
[C---:B------:R-:W-:Y:S01]  /*1020*/  ISETP.GT.U32.AND P6, PT, R0.reuse, R81, PT ;  /* 0x000000510000720c */ /* 0x040fe20003fc4070 */
[----:B------:R-:W-:Y:S01]  /*1030*/  @!P3 IMAD.MOV R73, RZ, RZ, -R73 ;  /* 0x000000ffff49b224 */ /* 0x000fe200078e0a49 */
[----:B------:R-:W-:Y:S01]  /*1040*/  ISETP.GT.U32.AND P3, PT, R0, R85, PT ;  /* 0x000000550000720c */ /* 0x000fe20003f64070 */
[----:B------:R-:W-:Y:S01]  /*1050*/  VIADD R8, R2, 0xc8 ;  /* 0x000000c802087836 */ /* 0x000fe20000000000 */
[----:B------:R-:W-:Y:S01]  /*1060*/  ISETP.GE.AND P2, PT, R14, RZ, PT ;  /* 0x000000ff0e00720c */ /* 0x000fe20003f46270 */
[----:B------:R-:W-:Y:S01]  /*1070*/  IMAD.HI.U32 R5, R4, R87, RZ ;  /* 0x0000005704057227 */ /* 0x000fe200078e00ff */
[----:B------:R-:W-:-:S02]  /*1080*/  ISETP.GE.AND P5, PT, R6, RZ, PT ;  /* 0x000000ff0600720c */ /* 0x000fc40003fa6270 */
[----:B------:R-:W-:Y:S01]  /*1090*/  IABS R89, R8 ;  /* 0x0000000800597213 */ /* 0x000fe20000000000 */
[----:B------:R-:W-:Y:S01]  /*10a0*/  @!P0 IMAD.MOV R75, RZ, RZ, -R75 ;  /* 0x000000ffff4b8224 */ /* 0x000fe200078e0a4b */
[----:B------:R-:W-:Y:S01]  /*10b0*/  ISETP.GT.U32.AND P0, PT, R0, R83, PT ;  /* 0x000000530000720c */ /* 0x000fe20003f04070 */
[----:B------:R-:W-:Y:S02]  /*10c0*/  IMAD.MOV R5, RZ, RZ, -R5 ;  /* 0x000000ffff057224 */ /* 0x000fe400078e0a05 */
[----:B------:R-:W-:Y:S01]  /*10d0*/  VIADD R11, R2, 0xc4 ;  /* 0x000000c4020b7836 */ /* 0x000fe20000000000 */
[----:B------:R-:W-:Y:S01]  /*10e0*/  @!P6 IADD3 R81, R81, -R0, RZ ;  /* 0x800000005151e210 */ /* 0x000fe20007ffe0ff */
[----:B------:R-:W-:Y:S02]  /*10f0*/  IMAD R87, R0, R5, R87 ;  /* 0x0000000500577224 */ /* 0x000fe400078e0257 */
[----:B------:R-:W-:Y:S01]  /*1100*/  IMAD.HI.U32 R5, R4, R89, RZ ;  /* 0x0000005904057227 */ /* 0x000fe200078e00ff */
[----:B------:R-:W-:-:S02]  /*1110*/  IABS R91, R11 ;  /* 0x0000000b005b7213 */ /* 0x000fc40000000000 */
[C---:B------:R-:W-:Y:S01]  /*1120*/  ISETP.GT.U32.AND P6, PT, R0.reuse, R87, PT ;  /* 0x000000570000720c */ /* 0x040fe20003fc4070 */
[----:B------:R-:W-:Y:S01]  /*1130*/  @!P3 IMAD.IADD R85, R85, 0x1, -R0 ;  /* 0x000000015555b824 */ /* 0x000fe200078e0a00 */
[----:B------:R-:W-:Y:S01]  /*1140*/  ISETP.GE.AND P3, PT, R11, RZ, PT ;  /* 0x000000ff0b00720c */ /* 0x000fe20003f66270 */
[----:B------:R-:W-:Y:S02]  /*1150*/  IMAD.MOV R5, RZ, RZ, -R5 ;  /* 0x000000ffff057224 */ /* 0x000fe400078e0a05 */
[----:B------:R-:W-:Y:S01]  /*1160*/  @!P2 IMAD.MOV R81, RZ, RZ, -R81 ;  /* 0x000000ffff51a224 */ /* 0x000fe200078e0a51 */
[----:B------:R-:W-:Y:S01]  /*1170*/  ISETP.GT.U32.AND P2, PT, R0, R85, PT ;  /* 0x000000550000720c */ /* 0x000fe20003f44070 */
[----:B------:R-:W-:-:S04]  /*1180*/  IMAD.HI.U32 R6, R4, R91, RZ ;  /* 0x0000005b04067227 */ /* 0x000fc800078e00ff */
[----:B------:R-:W-:Y:S01]  /*1190*/  @!P0 IMAD.IADD R83, R83, 0x1, -R0 ;  /* 0x0000000153538824 */ /* 0x000fe200078e0a00 */
[----:B------:R-:W-:Y:S01]  /*11a0*/  ISETP.GE.AND P0, PT, R8, RZ, PT ;  /* 0x000000ff0800720c */ /* 0x000fe20003f06270 */
[----:B------:R-:W-:Y:S02]  /*11b0*/  IMAD R89, R0, R5, R89 ;  /* 0x0000000500597224 */ /* 0x000fe400078e0259 */
[----:B------:R-:W-:Y:S01]  /*11c0*/  IMAD.MOV R6, RZ, RZ, -R6 ;  /* 0x000000ffff067224 */ /* 0x000fe200078e0a06 */
[----:B------:R-:W-:Y:S01]  /*11d0*/  @!P5 IADD3 R83, -R83, RZ, RZ ;  /* 0x000000ff5353d210 */ /* 0x000fe20007ffe1ff */
[----:B------:R-:W-:Y:S01]  /*11e0*/  VIADD R8, R2, 0xc0 ;  /* 0x000000c002087836 */ /* 0x000fe20000000000 */
[C---:B------:R-:W-:Y:S01]  /*11f0*/  ISETP.GT.U32.AND P5, PT, R0.reuse, R89, PT ;  /* 0x000000590000720c */ /* 0x040fe20003fa4070 */
[C---:B------:R-:W-:Y:S02]  /*1200*/  IMAD R91, R0.reuse, R6, R91 ;  /* 0x00000006005b7224 */ /* 0x040fe400078e025b */
[--C-:B------:R-:W-:Y:S01]  /*1210*/  @!P2 IMAD.IADD R85, R85, 0x1, -R0.reuse ;  /* 0x000000015555a824 */ /* 0x100fe200078e0a00 */
[----:B------:R-:W-:Y:S01]  /*1220*/  IABS R93, R8 ;  /* 0x00000008005d7213 */ /* 0x000fe20000000000 */
[----:B------:R-:W-:Y:S01]  /*1230*/  @!P4 IMAD.MOV R77, RZ, RZ, -R77 ;  /* 0x000000ffff4dc224 */ /* 0x000fe200078e0a4d */
[----:B------:R-:W-:Y:S01]  /*1240*/  ISETP.GT.U32.AND P2, PT, R0, R91, PT ;  /* 0x0000005b0000720c */ /* 0x000fe20003f44070 */
[----:B------:R-:W-:Y:S01]  /*1250*/  @!P6 IMAD.IADD R87, R87, 0x1, -R0 ;  /* 0x000000015757e824 */ /* 0x000fe200078e0a00 */
[----:B------:R-:W-:Y:S01]  /*1260*/  ISETP.GE.AND P4, PT, R10, RZ, PT ;  /* 0x000000ff0a00720c */ /* 0x000fe20003f86270 */
[----:B------:R-:W-:-:S02]  /*1270*/  VIADD R10, R2, 0xbc ;  /* 0x000000bc020a7836 */ /* 0x000fc40000000000 */
[----:B------:R-:W-:Y:S01]  /*1280*/  IMAD.HI.U32 R5, R4, R93, RZ ;  /* 0x0000005d04057227 */ /* 0x000fe200078e00ff */
[C---:B------:R-:W-:Y:S02]  /*1290*/  ISETP.GT.U32.AND P6, PT, R0.reuse, R87, PT ;  /* 0x000000570000720c */ /* 0x040fe40003fc4070 */
[----:B------:R-:W-:Y:S01]  /*12a0*/  IABS R95, R10 ;  /* 0x0000000a005f7213 */ /* 0x000fe20000000000 */
[----:B------:R-:W-:Y:S02]  /*12b0*/  @!P5 IMAD.IADD R89, R89, 0x1, -R0 ;  /* 0x000000015959d824 */ /* 0x000fe400078e0a00 */
[----:B------:R-:W-:Y:S02]  /*12c0*/  IMAD.MOV R5, RZ, RZ, -R5 ;  /* 0x000000ffff057224 */ /* 0x000fe400078e0a05 */
[----:B------:R-:W-:Y:S01]  /*12d0*/  @!P1 IMAD.MOV R85, RZ, RZ, -R85 ;  /* 0x000000ffff559224 */ /* 0x000fe200078e0a55 */
[C---:B------:R-:W-:Y:S01]  /*12e0*/  ISETP.GT.U32.AND P1, PT, R0.reuse, R89, PT ;  /* 0x000000590000720c */ /* 0x040fe20003f24070 */
[----:B------:R-:W-:-:S02]  /*12f0*/  IMAD R93, R0, R5, R93 ;  /* 0x00000005005d7224 */ /* 0x000fc400078e025d */
[----:B------:R-:W-:Y:S02]  /*1300*/  VIADD R12, R2, 0xb4 ;  /* 0x000000b4020c7836 */ /* 0x000fe40000000000 */
[----:B------:R-:W-:Y:S01]  /*1310*/  IMAD.HI.U32 R5, R4, R95, RZ ;  /* 0x0000005f04057227 */ /* 0x000fe200078e00ff */
[----:B------:R-:W-:Y:S02]  /*1320*/  ISETP.GT.U32.AND P5, PT, R0, R93, PT ;  /* 0x0000005d0000720c */ /* 0x000fe40003fa4070 */
[----:B------:R-:W-:Y:S01]  /*1330*/  IABS R99, R12 ;  /* 0x0000000c00637213 */ /* 0x000fe20000000000 */
[--C-:B------:R-:W-:Y:S02]  /*1340*/  @!P2 IMAD.IADD R91, R91, 0x1, -R0.reuse ;  /* 0x000000015b5ba824 */ /* 0x100fe400078e0a00 */
[----:B------:R-:W-:Y:S02]  /*1350*/  VIADD R11, R2, 0xb8 ;  /* 0x000000b8020b7836 */ /* 0x000fe40000000000 */
[----:B------:R-:W-:Y:S01]  /*1360*/  IMAD.MOV R5, RZ, RZ, -R5 ;  /* 0x000000ffff057224 */ /* 0x000fe200078e0a05 */
[C---:B------:R-:W-:Y:S01]  /*1370*/  ISETP.GT.U32.AND P2, PT, R0.reuse, R91, PT ;  /* 0x0000005b0000720c */ /* 0x040fe20003f44070 */
[----:B------:R-:W-:Y:S01]  /*1380*/  @!P6 IMAD.IADD R87, R87, 0x1, -R0 ;  /* 0x000000015757e824 */ /* 0x000fe200078e0a00 */
[----:B------:R-:W-:Y:S01]  /*1390*/  IABS R97, R11 ;  /* 0x0000000b00617213 */ /* 0x000fe20000000000 */
[----:B------:R-:W-:Y:S01]  /*13a0*/  IMAD R95, R0, R5, R95 ;  /* 0x00000005005f7224 */ /* 0x000fe200078e025f */
[----:B------:R-:W-:Y:S01]  /*13b0*/  ISETP.GE.AND P6, PT, R8, RZ, PT ;  /* 0x000000ff0800720c */ /* 0x000fe20003fc6270 */
[----:B------:R-:W-:Y:S01]  /*13c0*/  IMAD.HI.U32 R8, R4, R99, RZ ;  /* 0x0000006304087227 */ /* 0x000fe200078e00ff */
[----:B------:R-:W-:-:S03]  /*13d0*/  @!P5 IADD3 R93, R93, -R0, RZ ;  /* 0x800000005d5dd210 */ /* 0x000fc60007ffe0ff */
[----:B------:R-:W-:Y:S01]  /*13e0*/  @!P1 IMAD.IADD R89, R89, 0x1, -R0 ;  /* 0x0000000159599824 */ /* 0x000fe200078e0a00 */
[----:B------:R-:W-:Y:S01]  /*13f0*/  ISETP.GT.U32.AND P1, PT, R0, R95, PT ;  /* 0x0000005f0000720c */ /* 0x000fe20003f24070 */
[----:B------:R-:W-:Y:S01]  /*1400*/  IMAD.HI.U32 R6, R4, R97, RZ ;  /* 0x0000006104067227 */ /* 0x000fe200078e00ff */
[----:B------:R-:W-:-:S03]  /*1410*/  ISETP.GT.U32.AND P5, PT, R0, R93, PT ;  /* 0x0000005d0000720c */ /* 0x000fc60003fa4070 */
[----:B------:R-:W-:Y:S02]  /*1420*/  IMAD.MOV R8, RZ, RZ, -R8 ;  /* 0x000000ffff087224 */ /* 0x000fe400078e0a08 */
[----:B------:R-:W-:Y:S02]  /*1430*/  IMAD.MOV R6, RZ, RZ, -R6 ;  /* 0x000000ffff067224 */ /* 0x000fe400078e0a06 */
[C---:B------:R-:W-:Y:S02]  /*1440*/  IMAD R99, R0.reuse, R8, R99 ;  /* 0x0000000800637224 */ /* 0x040fe400078e0263 */
[--C-:B------:R-:W-:Y:S02]  /*1450*/  @!P2 IMAD.IADD R91, R91, 0x1, -R0.reuse ;  /* 0x000000015b5ba824 */ /* 0x100fe400078e0a00 */
[C---:B------:R-:W-:Y:S02]  /*1460*/  IMAD R97, R0.reuse, R6, R97 ;  /* 0x0000000600617224 */ /* 0x040fe400078e0261 */
[----:B------:R-:W-:Y:S01]  /*1470*/  @!P3 IMAD.MOV R91, RZ, RZ, -R91 ;  /* 0x000000ffff5bb224 */ /* 0x000fe200078e0a5b */
[----:B------:R-:W-:Y:S01]  /*1480*/  ISETP.GT.U32.AND P3, PT, R0, R99, PT ;  /* 0x000000630000720c */ /* 0x000fe20003f64070 */
[----:B------:R-:W-:Y:S01]  /*1490*/  VIADD R6, R2, 0xb0 ;  /* 0x000000b002067836 */ /* 0x000fe20000000000 */
[----:B------:R-:W-:Y:S01]  /*14a0*/  ISETP.GT.U32.AND P2, PT, R0, R97, PT ;  /* 0x000000610000720c */ /* 0x000fe20003f44070 */
[----:B------:R-:W-:-:S02]  /*14b0*/  @!P1 IMAD.IADD R95, R95, 0x1, -R0 ;  /* 0x000000015f5f9824 */ /* 0x000fc400078e0a00 */
[----:B------:R-:W-:Y:S01]  /*14c0*/  VIADD R8, R2, 0xac ;  /* 0x000000ac02087836 */ /* 0x000fe20000000000 */
[----:B------:R-:W-:Y:S01]  /*14d0*/  IABS R101, R6 ;  /* 0x0000000600657213 */ /* 0x000fe20000000000 */
[----:B------:R-:W-:Y:S01]  /*14e0*/  @!P4 IMAD.MOV R87, RZ, RZ, -R87 ;  /* 0x000000ffff57c224 */ /* 0x000fe200078e0a57 */
[----:B------:R-:W-:Y:S01]  /*14f0*/  ISETP.GT.U32.AND P1, PT, R0, R95, PT ;  /* 0x0000005f0000720c */ /* 0x000fe20003f24070 */
[--C-:B------:R-:W-:Y:S01]  /*1500*/  @!P5 IMAD.IADD R93, R93, 0x1, -R0.reuse ;  /* 0x000000015d5dd824 */ /* 0x100fe200078e0a00 */
[----:B------:R-:W-:Y:S01]  /*1510*/  IABS R119, R8 ;  /* 0x0000000800777213 */ /* 0x000fe20000000000 */
[----:B------:R-:W-:Y:S01]  /*1520*/  IMAD.HI.U32 R5, R4, R101, RZ ;  /* 0x0000006504057227 */ /* 0x000fe200078e00ff */
[----:B------:R-:W-:Y:S02]  /*1530*/  ISETP.GE.AND P4, PT, R10, RZ, PT ;  /* 0x000000ff0a00720c */ /* 0x000fe40003f86270 */
[----:B------:R-:W-:Y:S01]  /*1540*/  ISETP.GE.AND P5, PT, R12, RZ, PT ;  /* 0x000000ff0c00720c */ /* 0x000fe20003fa6270 */
[----:B------:R-:W-:Y:S01]  /*1550*/  @!P3 IMAD.IADD R99, R99, 0x1, -R0 ;  /* 0x000000016363b824 */ /* 0x000fe200078e0a00 */
[----:B------:R-:W-:Y:S01]  /*1560*/  @!P2 IADD3 R97, R97, -R0, RZ ;  /* 0x800000006161a210 */ /* 0x000fe20007ffe0ff */
[----:B------:R-:W-:-:S02]  /*1570*/  IMAD.MOV R5, RZ, RZ, -R5 ;  /* 0x000000ffff057224 */ /* 0x000fc400078e0a05 */
[----:B------:R-:W-:Y:S01]  /*1580*/  VIADD R10, R2, 0xa8 ;  /* 0x000000a8020a7836 */ /* 0x000fe20000000000 */
[C---:B------:R-:W-:Y:S01]  /*1590*/  ISETP.GT.U32.AND P3, PT, R0.reuse, R99, PT ;  /* 0x000000630000720c */ /* 0x040fe20003f64070 */
[C---:B------:R-:W-:Y:S01]  /*15a0*/  IMAD R101, R0.reuse, R5, R101 ;  /* 0x0000000500657224 */ /* 0x040fe200078e0265 */
[----:B------:R-:W-:Y:S01]  /*15b0*/  ISETP.GT.U32.AND P2, PT, R0, R97, PT ;  /* 0x000000610000720c */ /* 0x000fe20003f44070 */
[----:B------:R-:W-:Y:S01]  /*15c0*/  IMAD.HI.U32 R5, R4, R119, RZ ;  /* 0x0000007704057227 */ /* 0x000fe200078e00ff */
[----:B------:R-:W-:-:S03]  /*15d0*/  IABS R103, R10 ;  /* 0x0000000a00677213 */ /* 0x000fc60000000000 */
[--C-:B------:R-:W-:Y:S01]  /*15e0*/  @!P1 IMAD.IADD R95, R95, 0x1, -R0.reuse ;  /* 0x000000015f5f9824 */ /* 0x100fe200078e0a00 */
[----:B------:R-:W-:Y:S01]  /*15f0*/  ISETP.GE.AND P1, PT, R6, RZ, PT ;  /* 0x000000ff0600720c */ /* 0x000fe20003f26270 */
[----:B------:R-:W-:Y:S02]  /*1600*/  IMAD.MOV R6, RZ, RZ, -R5 ;  /* 0x000000ffff067224 */ /* 0x000fe400078e0a05 */
[----:B------:R-:W-:Y:S01]  /*1610*/  @!P6 IMAD.MOV R93, RZ, RZ, -R93 ;  /* 0x000000ffff5de224 */ /* 0x000fe200078e0a5d */
[C---:B------:R-:W-:Y:S01]  /*1620*/  ISETP.GT.U32.AND P6, PT, R0.reuse, R101, PT ;  /* 0x000000650000720c */ /* 0x040fe20003fc4070 */
[----:B------:R-:W-:Y:S02]  /*1630*/  IMAD R119, R0, R6, R119 ;  /* 0x0000000600777224 */ /* 0x000fe400078e0277 */
[----:B------:R-:W-:Y:S02]  /*1640*/  @!P3 IMAD.IADD R99, R99, 0x1, -R0 ;  /* 0x000000016363b824 */ /* 0x000fe400078e0a00 */
[----:B------:R-:W-:Y:S01]  /*1650*/  IMAD.HI.U32 R5, R4, R103, RZ ;  /* 0x0000006704057227 */ /* 0x000fe200078e00ff */
[----:B------:R-:W-:-:S03]  /*1660*/  ISETP.GT.U32.AND P3, PT, R0, R119, PT ;  /* 0x000000770000720c */ /* 0x000fc60003f64070 */
[----:B------:R-:W-:Y:S02]  /*1670*/  IMAD.MOV R5, RZ, RZ, -R5 ;  /* 0x000000ffff057224 */ /* 0x000fe400078e0a05 */
[----:B------:R-:W-:Y:S01]  /*1680*/  @!P0 IMAD.MOV R89, RZ, RZ, -R89 ;  /* 0x000000ffff598224 */ /* 0x000fe200078e0a59 */
[----:B------:R-:W-:Y:S01]  /*1690*/  ISETP.GE.AND P0, PT, R11, RZ, PT ;  /* 0x000000ff0b00720c */ /* 0x000fe20003f06270 */
[----:B------:R-:W-:Y:S02]  /*16a0*/  VIADD R11, R2, 0xa4 ;  /* 0x000000a4020b7836 */ /* 0x000fe40000000000 */
[C---:B------:R-:W-:Y:S02]  /*16b0*/  IMAD R103, R0.reuse, R5, R103 ;  /* 0x0000000500677224 */ /* 0x040fe400078e0267 */
[----:B------:R-:W-:Y:S01]  /*16c0*/  @!P5 IMAD.MOV R99, RZ, RZ, -R99 ;  /* 0x000000ffff63d224 */ /* 0x000fe200078e0a63 */
[----:B------:R-:W-:Y:S01]  /*16d0*/  IABS R105, R11 ;  /* 0x0000000b00697213 */ /* 0x000fe20000000000 */
[--C-:B------:R-:W-:Y:S01]  /*16e0*/  @!P3 IMAD.IADD R119, R119, 0x1, -R0.reuse ;  /* 0x000000017777b824 */ /* 0x100fe200078e0a00 */
[----:B------:R-:W-:Y:S01]  /*16f0*/  ISETP.GT.U32.AND P5, PT, R0, R103, PT ;  /* 0x000000670000720c */ /* 0x000fe20003fa4070 */
[----:B------:R-:W-:Y:S01]  /*1700*/  @!P6 IMAD.IADD R101, R101, 0x1, -R0 ;  /* 0x000000016565e824 */ /* 0x000fe200078e0a00 */
[----:B------:R-:W-:Y:S01]  /*1710*/  ISETP.GE.AND P6, PT, R10, RZ, PT ;  /* 0x000000ff0a00720c */ /* 0x000fe20003fc6270 */
[----:B------:R-:W-:Y:S01]  /*1720*/  @!P4 IMAD.MOV R95, RZ, RZ, -R95 ;  /* 0x000000ffff5fc224 */ /* 0x000fe200078e0a5f */
[----:B------:R-:W-:Y:S01]  /*1730*/  ISETP.GT.U32.AND P3, PT, R0, R119, PT ;  /* 0x000000770000720c */ /* 0x000fe20003f64070 */
[----:B------:R-:W-:Y:S01]  /*1740*/  IMAD.HI.U32 R5, R4, R105, RZ ;  /* 0x0000006904057227 */ /* 0x000fe200078e00ff */
[----:B------:R-:W-:-:S03]  /*1750*/  ISETP.GT.U32.AND P4, PT, R0, R101, PT ;  /* 0x000000650000720c */ /* 0x000fc60003f84070 */
[----:B------:R-:W-:Y:S02]  /*1760*/  VIADD R6, R2, 0xa0 ;  /* 0x000000a002067836 */ /* 0x000fe40000000000 */
[----:B------:R-:W-:Y:S02]  /*1770*/  IMAD.MOV R5, RZ, RZ, -R5 ;  /* 0x000000ffff057224 */ /* 0x000fe400078e0a05 */
[--C-:B------:R-:W-:Y:S01]  /*1780*/  @!P2 IMAD.IADD R97, R97, 0x1, -R0.reuse ;  /* 0x000000016161a824 */ /* 0x100fe200078e0a00 */
[----:B------:R-:W-:Y:S01]  /*1790*/  IABS R107, R6 ;  /* 0x00000006006b7213 */ /* 0x000fe20000000000 */
[----:B------:R-:W-:Y:S01]  /*17a0*/  IMAD R105, R0, R5, R105 ;  /* 0x0000000500697224 */ /* 0x000fe200078e0269 */
[----:B------:R-:W-:Y:S01]  /*17b0*/  ISETP.GE.AND P2, PT, R8, RZ, PT ;  /* 0x000000ff0800720c */ /* 0x000fe20003f46270 */
[----:B------:R-:W-:Y:S01]  /*17c0*/  VIADD R8, R2, 0x9c ;  /* 0x0000009c02087836 */ /* 0x000fe20000000000 */
[----:B------:R-:W-:Y:S01]  /*17d0*/  @!P0 IADD3 R97, -R97, RZ, RZ ;  /* 0x000000ff61618210 */ /* 0x000fe20007ffe1ff */
[----:B------:R-:W-:Y:S01]  /*17e0*/  @!P5 IMAD.IADD R103, R103, 0x1, -R0 ;  /* 0x000000016767d824 */ /* 0x000fe200078e0a00 */
[----:B------:R-:W-:Y:S01]  /*17f0*/  ISETP.GE.AND P0, PT, R11, RZ, PT ;  /* 0x000000ff0b00720c */ /* 0x000fe20003f06270 */
[----:B------:R-:W-:Y:S01]  /*1800*/  IMAD.HI.U32 R5, R4, R107, RZ ;  /* 0x0000006b04057227 */ /* 0x000fe200078e00ff */
[----:B------:R-:W-:-:S02]  /*1810*/  IABS R109, R8 ;  /* 0x00000008006d7213 */ /* 0x000fc40000000000 */
[C---:B------:R-:W-:Y:S01]  /*1820*/  ISETP.GT.U32.AND P5, PT, R0.reuse, R103, PT ;  /* 0x000000670000720c */ /* 0x040fe20003fa4070 */
[--C-:B------:R-:W-:Y:S01]  /*1830*/  @!P3 IMAD.IADD R119, R119, 0x1, -R0.reuse ;  /* 0x000000017777b824 */ /* 0x100fe200078e0a00 */
[----:B------:R-:W-:Y:S01]  /*1840*/  ISETP.GT.U32.AND P3, PT, R0, R105, PT ;  /* 0x000000690000720c */ /* 0x000fe20003f64070 */
[----:B------:R-:W-:Y:S01]  /*1850*/  @!P4 IMAD.IADD R101, R101, 0x1, -R0 ;  /* 0x000000016565c824 */ /* 0x000fe200078e0a00 */
[----:B------:R-:W-:Y:S01]  /*1860*/  ISETP.GE.AND P4, PT, R6, RZ, PT ;  /* 0x000000ff0600720c */ /* 0x000fe20003f86270 */
[----:B------:R-:W-:Y:S01]  /*1870*/  VIADD R10, R2, 0x98 ;  /* 0x00000098020a7836 */ /* 0x000fe20000000000 */
[----:B------:R-:W-:Y:S01]  /*1880*/  IADD3 R6, -R5, RZ, RZ ;  /* 0x000000ff05067210 */ /* 0x000fe20007ffe1ff */
[----:B------:R-:W-:-:S03]  /*1890*/  IMAD.HI.U32 R5, R4, R109, RZ ;  /* 0x0000006d04057227 */ /* 0x000fc600078e00ff */
[----:B------:R-:W-:Y:S01]  /*18a0*/  IABS R111, R10 ;  /* 0x0000000a006f7213 */ /* 0x000fe20000000000 */
[C---:B------:R-:W-:Y:S02]  /*18b0*/  IMAD R107, R0.reuse, R6, R107 ;  /* 0x00000006006b7224 */ /* 0x040fe400078e026b */
[----:B------:R-:W-:Y:S02]  /*18c0*/  IMAD.MOV R6, RZ, RZ, -R5 ;  /* 0x000000ffff067224 */ /* 0x000fe400078e0a05 */
[--C-:B------:R-:W-:Y:S01]  /*18d0*/  @!P5 IMAD.IADD R103, R103, 0x1, -R0.reuse ;  /* 0x000000016767d824 */ /* 0x100fe200078e0a00 */
[C---:B------:R-:W-:Y:S01]  /*18e0*/  ISETP.GT.U32.AND P5, PT, R0.reuse, R107, PT ;  /* 0x0000006b0000720c */ /* 0x040fe20003fa4070 */
[----:B------:R-:W-:Y:S02]  /*18f0*/  @!P3 IMAD.IADD R105, R105, 0x1, -R0 ;  /* 0x000000016969b824 */ /* 0x000fe400078e0a00 */
[C---:B------:R-:W-:Y:S02]  /*1900*/  IMAD R109, R0.reuse, R6, R109 ;  /* 0x00000006006d7224 */ /* 0x040fe400078e026d */
[----:B------:R-:W-:Y:S01]  /*1910*/  @!P6 IMAD.MOV R103, RZ, RZ, -R103 ;  /* 0x000000ffff67e224 */ /* 0x000fe200078e0a67 */
[----:B------:R-:W-:Y:S01]  /*1920*/  ISETP.GT.U32.AND P3, PT, R0, R105, PT ;  /* 0x000000690000720c */ /* 0x000fe20003f64070 */
[----:B------:R-:W-:Y:S01]  /*1930*/  IMAD.HI.U32 R5, R4, R111, RZ ;  /* 0x0000006f04057227 */ /* 0x000fe200078e00ff */
[----:B------:R-:W-:-:S03]  /*1940*/  ISETP.GT.U32.AND P6, PT, R0, R109, PT ;  /* 0x0000006d0000720c */ /* 0x000fc60003fc4070 */
[----:B------:R-:W-:Y:S02]  /*1950*/  IMAD.MOV R5, RZ, RZ, -R5 ;  /* 0x000000ffff057224 */ /* 0x000fe400078e0a05 */
[----:B------:R-:W-:Y:S01]  /*1960*/  @!P1 IMAD.MOV R101, RZ, RZ, -R101 ;  /* 0x000000ffff659224 */ /* 0x000fe200078e0a65 */
[----:B------:R-:W-:Y:S01]  /*1970*/  ISETP.GE.AND P1, PT, R8, RZ, PT ;  /* 0x000000ff0800720c */ /* 0x000fe20003f26270 */
[----:B------:R-:W-:Y:S02]  /*1980*/  VIADD R8, R2, 0x94 ;  /* 0x0000009402087836 */ /* 0x000fe40000000000 */
[C---:B------:R-:W-:Y:S02]  /*1990*/  IMAD R111, R0.reuse, R5, R111 ;  /* 0x00000005006f7224 */ /* 0x040fe400078e026f */
[----:B------:R-:W-:Y:S01]  /*19a0*/  @!P3 IADD3 R105, R105, -R0, RZ ;  /* 0x800000006969b210 */ /* 0x000fe20007ffe0ff */
[----:B------:R-:W-:Y:S01]  /*19b0*/  @!P2 IMAD.MOV R119, RZ, RZ, -R119 ;  /* 0x000000ffff77a224 */ /* 0x000fe200078e0a77 */
[----:B------:R-:W-:Y:S01]  /*19c0*/  IABS R113, R8 ;  /* 0x0000000800717213 */ /* 0x000fe20000000000 */
[--C-:B------:R-:W-:Y:S01]  /*19d0*/  @!P6 IMAD.IADD R109, R109, 0x1, -R0.reuse ;  /* 0x000000016d6de824 */ /* 0x100fe200078e0a00 */
[----:B------:R-:W-:Y:S01]  /*19e0*/  ISETP.GT.U32.AND P3, PT, R0, R111, PT ;  /* 0x0000006f0000720c */ /* 0x000fe20003f64070 */
[----:B------:R-:W-:Y:S01]  /*19f0*/  @!P5 IMAD.IADD R107, R107, 0x1, -R0 ;  /* 0x000000016b6bd824 */ /* 0x000fe200078e0a00 */
[----:B------:R-:W-:Y:S01]  /*1a00*/  ISETP.GE.AND P2, PT, R10, RZ, PT ;  /* 0x000000ff0a00720c */ /* 0x000fe20003f46270 */
[----:B------:R-:W-:Y:S01]  /*1a10*/  IMAD.HI.U32 R5, R4, R113, RZ ;  /* 0x0000007104057227 */ /* 0x000fe200078e00ff */
[----:B------:R-:W-:-:S02]  /*1a20*/  ISETP.GT.U32.AND P6, PT, R0, R109, PT ;  /* 0x0000006d0000720c */ /* 0x000fc40003fc4070 */
[----:B------:R-:W-:Y:S01]  /*1a30*/  ISETP.GT.U32.AND P5, PT, R0, R107, PT ;  /* 0x0000006b0000720c */ /* 0x000fe20003fa4070 */
[C---:B------:R-:W-:Y:S02]  /*1a40*/  VIADD R10, R2.reuse, 0x90 ;  /* 0x00000090020a7836 */ /* 0x040fe40000000000 */
[----:B------:R-:W-:Y:S02]  /*1a50*/  IMAD.MOV R5, RZ, RZ, -R5 ;  /* 0x000000ffff057224 */ /* 0x000fe400078e0a05 */
[----:B------:R-:W-:Y:S01]  /*1a60*/  VIADD R11, R2, 0x8c ;  /* 0x0000008c020b7836 */ /* 0x000fe20000000000 */
[----:B------:R-:W-:Y:S01]  /*1a70*/  IABS R115, R10 ;  /* 0x0000000a00737213 */ /* 0x000fe20000000000 */
[--C-:B------:R-:W-:Y:S02]  /*1a80*/  @!P3 IMAD.IADD R111, R111, 0x1, -R0.reuse ;  /* 0x000000016f6fb824 */ /* 0x100fe400078e0a00 */
[C---:B------:R-:W-:Y:S01]  /*1a90*/  IMAD R113, R0.reuse, R5, R113 ;  /* 0x0000000500717224 */ /* 0x040fe200078e0271 */
[----:B------:R-:W-:Y:S01]  /*1aa0*/  IABS R117, R11 ;  /* 0x0000000b00757213 */ /* 0x000fe20000000000 */
[----:B------:R-:W-:Y:S01]  /*1ab0*/  @!P6 IMAD.IADD R109, R109, 0x1, -R0 ;  /* 0x000000016d6de824 */ /* 0x000fe200078e0a00 */
[----:B------:R-:W-:Y:S01]  /*1ac0*/  ISETP.GT.U32.AND P3, PT, R0, R111, PT ;  /* 0x0000006f0000720c */ /* 0x000fe20003f64070 */
[----:B------:R-:W-:Y:S01]  /*1ad0*/  IMAD.HI.U32 R6, R4, R115, RZ ;  /* 0x0000007304067227 */ /* 0x000fe200078e00ff */
[----:B------:R-:W-:-:S02]  /*1ae0*/  ISETP.GT.U32.AND P6, PT, R0, R113, PT ;  /* 0x000000710000720c */ /* 0x000fc40003fc4070 */
[----:B------:R-:W-:Y:S01]  /*1af0*/  @!P1 IADD3 R109, -R109, RZ, RZ ;  /* 0x000000ff6d6d9210 */ /* 0x000fe20007ffe1ff */
[----:B------:R-:W-:Y:S01]  /*1b00*/  IMAD.MOV R6, RZ, RZ, -R6 ;  /* 0x000000ffff067224 */ /* 0x000fe200078e0a06 */
[----:B------:R-:W-:Y:S01]  /*1b10*/  ISETP.GE.AND P1, PT, R11, RZ, PT ;  /* 0x000000ff0b00720c */ /* 0x000fe20003f26270 */
[----:B------:R-:W-:-:S04]  /*1b20*/  IMAD.HI.U32 R5, R4, R117, RZ ;  /* 0x0000007504057227 */ /* 0x000fc800078e00ff */
[----:B------:R-:W-:Y:S02]  /*1b30*/  IMAD R115, R0, R6, R115 ;  /* 0x0000000600737224 */ /* 0x000fe400078e0273 */
[----:B------:R-:W-:Y:S02]  /*1b40*/  VIADD R6, R2, 0x88 ;  /* 0x0000008802067836 */ /* 0x000fe40000000000 */
[--C-:B------:R-:W-:Y:S01]  /*1b50*/  @!P5 IMAD.IADD R107, R107, 0x1, -R0.reuse ;  /* 0x000000016b6bd824 */ /* 0x100fe200078e0a00 */
[----:B------:R-:W-:Y:S01]  /*1b60*/  ISETP.GE.AND P5, PT, R10, RZ, PT ;  /* 0x000000ff0a00720c */ /* 0x000fe20003fa6270 */
[--C-:B------:R-:W-:Y:S01]  /*1b70*/  @!P3 IMAD.IADD R111, R111, 0x1, -R0.reuse ;  /* 0x000000016f6fb824 */ /* 0x100fe200078e0a00 */
[----:B------:R-:W-:Y:S01]  /*1b80*/  IABS R121, R6 ;  /* 0x0000000600797213 */ /* 0x000fe20000000000 */
[----:B------:R-:W-:Y:S01]  /*1b90*/  @!P6 IMAD.IADD R113, R113, 0x1, -R0 ;  /* 0x000000017171e824 */ /* 0x000fe200078e0a00 */
[----:B------:R-:W-:Y:S01]  /*1ba0*/  ISETP.GE.AND P6, PT, R6, RZ, PT ;  /* 0x000000ff0600720c */ /* 0x000fe20003fc6270 */
[----:B------:R-:W-:-:S02]  /*1bb0*/  IMAD.MOV R5, RZ, RZ, -R5 ;  /* 0x000000ffff057224 */ /* 0x000fc400078e0a05 */
[----:B------:R-:W-:Y:S01]  /*1bc0*/  @!P4 IMAD.MOV R107, RZ, RZ, -R107 ;  /* 0x000000ffff6bc224 */ /* 0x000fe200078e0a6b */
[C---:B------:R-:W-:Y:S01]  /*1bd0*/  ISETP.GT.U32.AND P4, PT, R0.reuse, R115, PT ;  /* 0x000000730000720c */ /* 0x040fe20003f84070 */
[----:B------:R-:W-:Y:S01]  /*1be0*/  @!P2 IMAD.MOV R111, RZ, RZ, -R111 ;  /* 0x000000ffff6fa224 */ /* 0x000fe200078e0a6f */
[C---:B------:R-:W-:Y:S01]  /*1bf0*/  ISETP.GT.U32.AND P2, PT, R0.reuse, R113, PT ;  /* 0x000000710000720c */ /* 0x040fe20003f44070 */
[----:B------:R-:W-:Y:S02]  /*1c00*/  IMAD R117, R0, R5, R117 ;  /* 0x0000000500757224 */ /* 0x000fe400078e0275 */
[----:B------:R-:W-:-:S03]  /*1c10*/  IMAD.HI.U32 R5, R4, R121, RZ ;  /* 0x0000007904057227 */ /* 0x000fc600078e00ff */
[----:B------:R-:W-:Y:S01]  /*1c20*/  ISETP.GT.U32.AND P3, PT, R0, R117, PT ;  /* 0x000000750000720c */ /* 0x000fe20003f64070 */
[----:B------:R-:W-:Y:S02]  /*1c30*/  IMAD.MOV R5, RZ, RZ, -R5 ;  /* 0x000000ffff057224 */ /* 0x000fe400078e0a05 */
[----:B------:R-:W-:Y:S01]  /*1c40*/  @!P0 IMAD.MOV R105, RZ, RZ, -R105 ;  /* 0x000000ffff698224 */ /* 0x000fe200078e0a69 */
[----:B------:R-:W-:Y:S01]  /*1c50*/  ISETP.GE.AND P0, PT, R8, RZ, PT ;  /* 0x000000ff0800720c */ /* 0x000fe20003f06270 */
[C---:B------:R-:W-:Y:S02]  /*1c60*/  IMAD R121, R0.reuse, R5, R121 ;  /* 0x0000000500797224 */ /* 0x040fe400078e0279 */
[--C-:B------:R-:W-:Y:S02]  /*1c70*/  @!P4 IMAD.IADD R115, R115, 0x1, -R0.reuse ;  /* 0x000000017373c824 */ /* 0x100fe400078e0a00 */
[----:B------:R-:W-:Y:S01]  /*1c80*/  @!P2 IMAD.IADD R113, R113, 0x1, -R0 ;  /* 0x000000017171a824 */ /* 0x000fe200078e0a00 */
[----:B------:R-:W-:Y:S01]  /*1c90*/  ISETP.GT.U32.AND P2, PT, R0, R121, PT ;  /* 0x000000790000720c */ /* 0x000fe20003f44070 */
[----:B------:R-:W-:Y:S01]  /*1ca0*/  VIADD R10, R2, 0x80 ;  /* 0x00000080020a7836 */ /* 0x000fe20000000000 */
[----:B------:R-:W-:Y:S01]  /*1cb0*/  ISETP.GT.U32.AND P4, PT, R0, R115, PT ;  /* 0x000000730000720c */ /* 0x000fe20003f84070 */
[----:B------:R-:W-:-:S02]  /*1cc0*/  VIADD R6, R2, 0x84 ;  /* 0x0000008402067836 */ /* 0x000fc40000000000 */
[--C-:B------:R-:W-:Y:S01]  /*1cd0*/  @!P3 IMAD.IADD R117, R117, 0x1, -R0.reuse ;  /* 0x000000017575b824 */ /* 0x100fe200078e0a00 */
[----:B------:R-:W-:Y:S01]  /*1ce0*/  IABS R125, R10 ;  /* 0x0000000a007d7213 */ /* 0x000fe20000000000 */
[----:B------:R-:W-:Y:S01]  /*1cf0*/  @!P0 IMAD.MOV R113, RZ, RZ, -R113 ;  /* 0x000000ffff718224 */ /* 0x000fe200078e0a71 */
[----:B------:R-:W-:Y:S01]  /*1d00*/  IABS R123, R6 ;  /* 0x00000006007b7213 */ /* 0x000fe20000000000 */
[----:B------:R-:W-:Y:S01]  /*1d10*/  VIADD R12, R2, 0x7c ;  /* 0x0000007c020c7836 */ /* 0x000fe20000000000 */
[----:B------:R-:W-:Y:S01]  /*1d20*/  ISETP.GT.U32.AND P3, PT, R0, R117, PT ;  /* 0x000000750000720c */ /* 0x000fe20003f64070 */
[----:B------:R-:W-:Y:S02]  /*1d30*/  VIADD R14, R2, 0x70 ;  /* 0x00000070020e7836 */ /* 0x000fe40000000000 */
[----:B------:R-:W-:Y:S01]  /*1d40*/  @!P2 IMAD.IADD R121, R121, 0x1, -R0 ;  /* 0x000000017979a824 */ /* 0x000fe200078e0a00 */
[----:B------:R-:W-:Y:S01]  /*1d50*/  IABS R11, R12 ;  /* 0x0000000c000b7213 */ /* 0x000fe20000000000 */
[----:B------:R-:W-:Y:S01]  /*1d60*/  IMAD.HI.U32 R5, R4, R123, RZ ;  /* 0x0000007b04057227 */ /* 0x000fe200078e00ff */
[----:B------:R-:W-:-:S02]  /*1d70*/  @!P4 IADD3 R115, R115, -R0, RZ ;  /* 0x800000007373c210 */ /* 0x000fc40007ffe0ff */
[----:B------:R-:W-:Y:S01]  /*1d80*/  ISETP.GE.AND P4, PT, R6, RZ, PT ;  /* 0x000000ff0600720c */ /* 0x000fe20003f86270 */
[----:B------:R-:W-:Y:S01]  /*1d90*/  IMAD.HI.U32 R6, R4, R125, RZ ;  /* 0x0000007d04067227 */ /* 0x000fe200078e00ff */
[----:B------:R-:W-:Y:S02]  /*1da0*/  ISETP.GT.U32.AND P0, PT, R0, R121, PT ;  /* 0x000000790000720c */ /* 0x000fe40003f04070 */
[----:B------:R-:W-:Y:S01]  /*1db0*/  ISETP.GE.AND P2, PT, R12, RZ, PT ;  /* 0x000000ff0c00720c */ /* 0x000fe20003f46270 */
[----:B------:R-:W-:Y:S01]  /*1dc0*/  IMAD.MOV R6, RZ, RZ, -R6 ;  /* 0x000000ffff067224 */ /* 0x000fe200078e0a06 */
[----:B------:R-:W-:Y:S01]  /*1dd0*/  IABS R15, R14 ;  /* 0x0000000e000f7213 */ /* 0x000fe20000000000 */
[----:B------:R-:W-:Y:S02]  /*1de0*/  IMAD.MOV R5, RZ, RZ, -R5 ;  /* 0x000000ffff057224 */ /* 0x000fe400078e0a05 */
[----:B------:R-:W-:Y:S02]  /*1df0*/  IMAD R125, R0, R6, R125 ;  /* 0x00000006007d7224 */ /* 0x000fe400078e027d */
[----:B------:R-:W-:-:S04]  /*1e00*/  IMAD.HI.U32 R8, R4, R11, RZ ;  /* 0x0000000b04087227 */ /* 0x000fc800078e00ff */
[----:B------:R-:W-:Y:S01]  /*1e10*/  @!P0 IMAD.IADD R121, R121, 0x1, -R0 ;  /* 0x0000000179798824 */ /* 0x000fe200078e0a00 */
[C---:B------:R-:W-:Y:S01]  /*1e20*/  ISETP.GT.U32.AND P0, PT, R0.reuse, R125, PT ;  /* 0x0000007d0000720c */ /* 0x040fe20003f04070 */
[----:B------:R-:W-:Y:S02]  /*1e30*/  IMAD R123, R0, R5, R123 ;  /* 0x00000005007b7224 */ /* 0x000fe400078e027b */
[----:B------:R-:W-:Y:S02]  /*1e40*/  IMAD.MOV R8, RZ, RZ, -R8 ;  /* 0x000000ffff087224 */ /* 0x000fe400078e0a08 */
[----:B------:R-:W-:Y:S02]  /*1e50*/  VIADD R5, R2, 0x78 ;  /* 0x0000007802057836 */ /* 0x000fe40000000000 */
[--C-:B------:R-:W-:Y:S01]  /*1e60*/  @!P3 IMAD.IADD R117, R117, 0x1, -R0.reuse ;  /* 0x000000017575b824 */ /* 0x100fe200078e0a00 */
[----:B------:R-:W-:Y:S01]  /*1e70*/  ISETP.GE.AND P3, PT, R10, RZ, PT ;  /* 0x000000ff0a00720c */ /* 0x000fe20003f66270 */
[C---:B------:R-:W-:Y:S01]  /*1e80*/  IMAD R112, R0.reuse, R8, R11 ;  /* 0x0000000800707224 */ /* 0x040fe200078e020b */
[----:B------:R-:W-:Y:S01]  /*1e90*/  IABS R11, R5 ;  /* 0x00000005000b7213 */ /* 0x000fe20000000000 */
[----:B------:R-:W-:Y:S01]  /*1ea0*/  @!P5 IMAD.MOV R115, RZ, RZ, -R115 ;  /* 0x000000ffff73d224 */ /* 0x000fe200078e0a73 */
[----:B------:R-:W-:Y:S01]  /*1eb0*/  ISETP.GT.U32.AND P5, PT, R0, R123, PT ;  /* 0x0000007b0000720c */ /* 0x000fe20003fa4070 */
[----:B------:R-:W-:-:S02]  /*1ec0*/  @!P0 IMAD.IADD R125, R125, 0x1, -R0 ;  /* 0x000000017d7d8824 */ /* 0x000fc400078e0a00 */
[----:B------:R-:W-:Y:S01]  /*1ed0*/  @!P1 IMAD.MOV R117, RZ, RZ, -R117 ;  /* 0x000000ffff759224 */ /* 0x000fe200078e0a75 */
[----:B------:R-:W-:Y:S01]  /*1ee0*/  ISETP.GE.AND P1, PT, R5, RZ, PT ;  /* 0x000000ff0500720c */ /* 0x000fe20003f26270 */
[----:B------:R-:W-:Y:S01]  /*1ef0*/  IMAD.HI.U32 R5, R4, R11, RZ ;  /* 0x0000000b04057227 */ /* 0x000fe200078e00ff */
[----:B------:R-:W-:-:S03]  /*1f00*/  ISETP.GT.U32.AND P0, PT, R0, R125, PT ;  /* 0x0000007d0000720c */ /* 0x000fc60003f04070 */
[----:B------:R-:W-:Y:S02]  /*1f10*/  IMAD.MOV R5, RZ, RZ, -R5 ;  /* 0x000000ffff057224 */ /* 0x000fe400078e0a05 */
[----:B------:R-:W-:Y:S02]  /*1f20*/  VIADD R12, R2, 0x74 ;  /* 0x00000074020c7836 */ /* 0x000fe40000000000 */
[----:B------:R-:W-:Y:S02]  /*1f30*/  @!P5 IMAD.IADD R123, R123, 0x1, -R0 ;  /* 0x000000017b7bd824 */ /* 0x000fe400078e0a00 */
[----:B------:R-:W-:Y:S01]  /*1f40*/  IMAD R84, R0, R5, R11 ;  /* 0x0000000500547224 */ /* 0x000fe200078e020b */
[----:B------:R-:W-:Y:S01]  /*1f50*/  IABS R13, R12 ;  /* 0x0000000c000d7213 */ /* 0x000fe20000000000 */
[----:B------:R-:W-:Y:S01]  /*1f60*/  IMAD.HI.U32 R8, R4, R15, RZ ;  /* 0x0000000f04087227 */ /* 0x000fe200078e00ff */
[----:B------:R-:W-:-:S03]  /*1f70*/  ISETP.GT.U32.AND P5, PT, R0, R123, PT ;  /* 0x0000007b0000720c */ /* 0x000fc60003fa4070 */
[----:B------:R-:W-:Y:S01]  /*1f80*/  @!P0 IMAD.IADD R125, R125, 0x1, -R0 ;  /* 0x000000017d7d8824 */ /* 0x000fe200078e0a00 */
[C---:B------:R-:W-:Y:S01]  /*1f90*/  ISETP.GT.U32.AND P0, PT, R0.reuse, R84, PT ;  /* 0x000000540000720c */ /* 0x040fe20003f04070 */
[----:B------:R-:W-:Y:S01]  /*1fa0*/  @!P6 IMAD.MOV R121, RZ, RZ, -R121 ;  /* 0x000000ffff79e224 */ /* 0x000fe200078e0a79 */
[----:B------:R-:W-:Y:S01]  /*1fb0*/  ISETP.GT.U32.AND P6, PT, R0, R112, PT ;  /* 0x000000700000720c */ /* 0x000fe20003fc4070 */
[----:B------:R-:W-:Y:S01]  /*1fc0*/  IMAD.HI.U32 R6, R4, R13, RZ ;  /* 0x0000000d04067227 */ /* 0x000fe200078e00ff */
[----:B------:R-:W-:-:S03]  /*1fd0*/  @!P3 IADD3 R125, -R125, RZ, RZ ;  /* 0x000000ff7d7db210 */ /* 0x000fc60007ffe1ff */
[----:B------:R-:W-:Y:S02]  /*1fe0*/  IMAD.MOV R8, RZ, RZ, -R8 ;  /* 0x000000ffff087224 */ /* 0x000fe400078e0a08 */
[----:B------:R-:W-:Y:S02]  /*1ff0*/  IMAD.MOV R6, RZ, RZ, -R6 ;  /* 0x000000ffff067224 */ /* 0x000fe400078e0a06 */
[----:B------:R-:W-:Y:S01]  /*2000*/  IMAD R82, R0, R8, R15 ;  /* 0x0000000800527224 */ /* 0x000fe200078e020f */
[----:B------:R-:W-:Y:S01]  /*2010*/  IADD3 R8, R2, 0x68, RZ ;  /* 0x0000006802087810 */ /* 0x000fe20007ffe0ff */
[----:B------:R-:W-:-:S03]  /*2020*/  IMAD.HI.U32 R10, R4, R17, RZ ;  /* 0x00000011040a7227 */ /* 0x000fc600078e00ff */
[----:B------:R-:W-:Y:S01]  /*2030*/  IABS R65, R8 ;  /* 0x0000000800417213 */ /* 0x000fe20000000000 */
[C---:B------:R-:W-:Y:S01]  /*2040*/  IMAD R46, R0.reuse, R6, R13 ;  /* 0x00000006002e7224 */ /* 0x040fe200078e020d */
[----:B------:R-:W-:Y:S01]  /*2050*/  ISETP.GT.U32.AND P3, PT, R0, R82, PT ;  /* 0x000000520000720c */ /* 0x000fe20003f64070 */
[--C-:B------:R-:W-:Y:S01]  /*2060*/  @!P5 IMAD.IADD R123, R123, 0x1, -R0.reuse ;  /* 0x000000017b7bd824 */ /* 0x100fe200078e0a00 */
[----:B------:R-:W-:Y:S01]  /*2070*/  ISETP.GE.AND P5, PT, R12, RZ, PT ;  /* 0x000000ff0c00720c */ /* 0x000fe20003fa6270 */
[----:B------:R-:W-:Y:S02]  /*2080*/  @!P0 IMAD.IADD R84, R84, 0x1, -R0 ;  /* 0x0000000154548824 */ /* 0x000fe400078e0a00 */
[----:B------:R-:W-:Y:S02]  /*2090*/  IMAD.MOV R10, RZ, RZ, -R10 ;  /* 0x000000ffff0a7224 */ /* 0x000fe400078e0a0a */
[----:B------:R-:W-:Y:S01]  /*20a0*/  @!P6 IMAD.IADD R112, R112, 0x1, -R0 ;  /* 0x000000017070e824 */ /* 0x000fe200078e0a00 */
[C---:B------:R-:W-:Y:S01]  /*20b0*/  ISETP.GT.U32.AND P6, PT, R0.reuse, R46, PT ;  /* 0x0000002e0000720c */ /* 0x040fe20003fc4070 */
[----:B------:R-:W-:Y:S01]  /*20c0*/  @!P4 IMAD.MOV R123, RZ, RZ, -R123 ;  /* 0x000000ffff7bc224 */ /* 0x000fe200078e0a7b */
[C---:B------:R-:W-:Y:S01]  /*20d0*/  ISETP.GT.U32.AND P4, PT, R0.reuse, R84, PT ;  /* 0x000000540000720c */ /* 0x040fe20003f84070 */
[C---:B------:R-:W-:Y:S01]  /*20e0*/  IMAD R80, R0.reuse, R10, R17 ;  /* 0x0000000a00507224 */ /* 0x040fe200078e0211 */
[----:B------:R-:W-:Y:S01]  /*20f0*/  ISETP.GT.U32.AND P0, PT, R0, R112, PT ;  /* 0x000000700000720c */ /* 0x000fe20003f04070 */
[----:B------:R-:W-:-:S02]  /*2100*/  VIADD R10, R2, 0x64 ;  /* 0x00000064020a7836 */ /* 0x000fc40000000000 */
[----:B------:R-:W-:-:S03]  /*2110*/  IMAD.HI.U32 R5, R4, R65, RZ ;  /* 0x0000004104057227 */ /* 0x000fc600078e00ff */
[----:B------:R-:W-:Y:S01]  /*2120*/  IABS R63, R10 ;  /* 0x0000000a003f7213 */ /* 0x000fe20000000000 */
[----:B------:R-:W-:Y:S02]  /*2130*/  IMAD.MOV R5, RZ, RZ, -R5 ;  /* 0x000000ffff057224 */ /* 0x000fe400078e0a05 */
[----:B------:R-:W-:Y:S02]  /*2140*/  @!P6 IMAD.IADD R46, R46, 0x1, -R0 ;  /* 0x000000012e2ee824 */ /* 0x000fe400078e0a00 */
[----:B------:R-:W-:Y:S02]  /*2150*/  IMAD R65, R0, R5, R65 ;  /* 0x0000000500417224 */ /* 0x000fe400078e0241 */
[----:B------:R-:W-:Y:S01]  /*2160*/  IMAD.HI.U32 R6, R4, R63, RZ ;  /* 0x0000003f04067227 */ /* 0x000fe200078e00ff */
[----:B------:R-:W-:-:S03]  /*2170*/  ISETP.GT.U32.AND P6, PT, R0, R46, PT ;  /* 0x0000002e0000720c */ /* 0x000fc60003fc4070 */
[----:B------:R-:W-:Y:S01]  /*2180*/  @!P4 IMAD.IADD R84, R84, 0x1, -R0 ;  /* 0x000000015454c824 */ /* 0x000fe200078e0a00 */
[----:B------:R-:W-:Y:S01]  /*2190*/  ISETP.GT.U32.AND P4, PT, R0, R65, PT ;  /* 0x000000410000720c */ /* 0x000fe20003f84070 */
[----:B------:R-:W-:Y:S02]  /*21a0*/  IMAD.MOV R6, RZ, RZ, -R6 ;  /* 0x000000ffff067224 */ /* 0x000fe400078e0a06 */
[--C-:B------:R-:W-:Y:S01]  /*21b0*/  @!P0 IMAD.IADD R112, R112, 0x1, -R0.reuse ;  /* 0x0000000170708824 */ /* 0x100fe200078e0a00 */
[----:B------:R-:W-:Y:S01]  /*21c0*/  ISETP.GT.U32.AND P0, PT, R0, R80, PT ;  /* 0x000000500000720c */ /* 0x000fe20003f04070 */
[----:B------:R-:W-:Y:S02]  /*21d0*/  VIADD R11, R2, 0x60 ;  /* 0x00000060020b7836 */ /* 0x000fe40000000000 */
[----:B------:R-:W-:Y:S02]  /*21e0*/  IMAD R63, R0, R6, R63 ;  /* 0x00000006003f7224 */ /* 0x000fe400078e023f */
[----:B------:R-:W-:Y:S01]  /*21f0*/  VIADD R12, R2, 0x5c ;  /* 0x0000005c020c7836 */ /* 0x000fe20000000000 */
[----:B------:R-:W-:Y:S01]  /*2200*/  IABS R61, R11 ;  /* 0x0000000b003d7213 */ /* 0x000fe20000000000 */
[----:B------:R-:W-:Y:S01]  /*2210*/  @!P3 IMAD.IADD R82, R82, 0x1, -R0 ;  /* 0x000000015252b824 */ /* 0x000fe200078e0a00 */
[----:B------:R-:W-:Y:S01]  /*2220*/  ISETP.GT.U32.AND P3, PT, R0, R63, PT ;  /* 0x0000003f0000720c */ /* 0x000fe20003f64070 */
[----:B------:R-:W-:Y:S01]  /*2230*/  VIADD R13, R2, 0x58 ;  /* 0x00000058020d7836 */ /* 0x000fe20000000000 */
[----:B------:R-:W-:Y:S01]  /*2240*/  IABS R59, R12 ;  /* 0x0000000c003b7213 */ /* 0x000fe20000000000 */
[----:B------:R-:W-:-:S03]  /*2250*/  IMAD.HI.U32 R5, R4, R61, RZ ;  /* 0x0000003d04057227 */ /* 0x000fc600078e00ff */
[----:B------:R-:W-:Y:S01]  /*2260*/  IABS R57, R13 ;  /* 0x0000000d00397213 */ /* 0x000fe20000000000 */
[--C-:B------:R-:W-:Y:S01]  /*2270*/  @!P4 IMAD.IADD R65, R65, 0x1, -R0.reuse ;  /* 0x000000014141c824 */ /* 0x100fe200078e0a00 */
[----:B------:R-:W-:Y:S01]  /*2280*/  ISETP.GT.U32.AND P4, PT, R0, R82, PT ;  /* 0x000000520000720c */ /* 0x000fe20003f84070 */
[--C-:B------:R-:W-:Y:S01]  /*2290*/  @!P6 IMAD.IADD R46, R46, 0x1, -R0.reuse ;  /* 0x000000012e2ee824 */ /* 0x100fe200078e0a00 */
[----:B------:R-:W-:Y:S01]  /*22a0*/  ISETP.GE.AND P6, PT, R14, RZ, PT ;  /* 0x000000ff0e00720c */ /* 0x000fe20003fc6270 */
[----:B------:R-:W-:Y:S01]  /*22b0*/  @!P0 IMAD.IADD R80, R80, 0x1, -R0 ;  /* 0x0000000150508824 */ /* 0x000fe200078e0a00 */
[----:B------:R-:W-:Y:S01]  /*22c0*/  ISETP.GE.AND P0, PT, R16, RZ, PT ;  /* 0x000000ff1000720c */ /* 0x000fe20003f06270 */
[----:B------:R-:W-:Y:S01]  /*22d0*/  IMAD.HI.U32 R6, R4, R59, RZ ;  /* 0x0000003b04067227 */ /* 0x000fe200078e00ff */
[----:B------:R-:W-:Y:S02]  /*22e0*/  @!P3 IADD3 R63, R63, -R0, RZ ;  /* 0x800000003f3fb210 */ /* 0x000fe40007ffe0ff */
[----:B------:R-:W-:Y:S01]  /*22f0*/  ISETP.GT.U32.AND P3, PT, R0, R65, PT ;  /* 0x000000410000720c */ /* 0x000fe20003f64070 */
[----:B------:R-:W-:-:S02]  /*2300*/  IMAD.MOV R5, RZ, RZ, -R5 ;  /* 0x000000ffff057224 */ /* 0x000fc400078e0a05 */
[----:B------:R-:W-:Y:S02]  /*2310*/  VIADD R14, R2, 0x54 ;  /* 0x00000054020e7836 */ /* 0x000fe40000000000 */
[----:B------:R-:W-:Y:S01]  /*2320*/  @!P2 IMAD.MOV R112, RZ, RZ, -R112 ;  /* 0x000000ffff70a224 */ /* 0x000fe200078e0a70 */
[C---:B------:R-:W-:Y:S01]  /*2330*/  ISETP.GT.U32.AND P2, PT, R0.reuse, R80, PT ;  /* 0x000000500000720c */ /* 0x040fe20003f44070 */
[----:B------:R-:W-:Y:S01]  /*2340*/  IMAD.MOV R6, RZ, RZ, -R6 ;  /* 0x000000ffff067224 */ /* 0x000fe200078e0a06 */
[----:B------:R-:W-:Y:S01]  /*2350*/  IABS R53, R14 ;  /* 0x0000000e00357213 */ /* 0x000fe20000000000 */
[----:B------:R-:W-:Y:S02]  /*2360*/  IMAD R61, R0, R5, R61 ;  /* 0x00000005003d7224 */ /* 0x000fe400078e023d */
[----:B------:R-:W-:-:S04]  /*2370*/  IMAD.HI.U32 R5, R4, R57, RZ ;  /* 0x0000003904057227 */ /* 0x000fc800078e00ff */
[----:B------:R-:W-:Y:S02]  /*2380*/  IMAD R59, R0, R6, R59 ;  /* 0x00000006003b7224 */ /* 0x000fe400078e023b */
[----:B------:R-:W-:Y:S02]  /*2390*/  IMAD.MOV R6, RZ, RZ, -R5 ;  /* 0x000000ffff067224 */ /* 0x000fe400078e0a05 */
[----:B------:R-:W-:Y:S01]  /*23a0*/  @!P4 IMAD.IADD R82, R82, 0x1, -R0 ;  /* 0x000000015252c824 */ /* 0x000fe200078e0a00 */
[----:B------:R-:W-:Y:S01]  /*23b0*/  ISETP.GE.AND P4, PT, R8, RZ, PT ;  /* 0x000000ff0800720c */ /* 0x000fe20003f86270 */
[----:B------:R-:W-:-:S04]  /*23c0*/  IMAD.HI.U32 R5, R4, R53, RZ ;  /* 0x0000003504057227 */ /* 0x000fc800078e00ff */
[--C-:B------:R-:W-:Y:S01]  /*23d0*/  @!P2 IMAD.IADD R80, R80, 0x1, -R0.reuse ;  /* 0x000000015050a824 */ /* 0x100fe200078e0a00 */
[----:B------:R-:W-:Y:S01]  /*23e0*/  IADD3 R5, -R5, RZ, RZ ;  /* 0x000000ff05057210 */ /* 0x000fe20007ffe1ff */
[C---:B------:R-:W-:Y:S01]  /*23f0*/  IMAD R57, R0.reuse, R6, R57 ;  /* 0x0000000600397224 */ /* 0x040fe200078e0239 */
[----:B------:R-:W-:Y:S01]  /*2400*/  ISETP.GT.U32.AND P2, PT, R0, R59, PT ;  /* 0x0000003b0000720c */ /* 0x000fe20003f44070 */
[----:B------:R-:W-:Y:S01]  /*2410*/  @!P3 IMAD.IADD R65, R65, 0x1, -R0 ;  /* 0x000000014141b824 */ /* 0x000fe200078e0a00 */
[----:B------:R-:W-:Y:S01]  /*2420*/  ISETP.GE.AND P3, PT, R10, RZ, PT ;  /* 0x000000ff0a00720c */ /* 0x000fe20003f66270 */
[C---:B------:R-:W-:Y:S02]  /*2430*/  IMAD R53, R0.reuse, R5, R53 ;  /* 0x0000000500357224 */ /* 0x040fe400078e0235 */
[----:B------:R-:W-:Y:S01]  /*2440*/  @!P0 IMAD.MOV R80, RZ, RZ, -R80 ;  /* 0x000000ffff508224 */ /* 0x000fe200078e0a50 */
[C---:B------:R-:W-:Y:S01]  /*2450*/  ISETP.GT.U32.AND P0, PT, R0.reuse, R57, PT ;  /* 0x000000390000720c */ /* 0x040fe20003f04070 */
[----:B------:R-:W-:Y:S01]  /*2460*/  @!P5 IMAD.MOV R46, RZ, RZ, -R46 ;  /* 0x000000ffff2ed224 */ /* 0x000fe200078e0a2e */
[C---:B------:R-:W-:Y:S01]  /*2470*/  ISETP.GT.U32.AND P5, PT, R0.reuse, R61, PT ;  /* 0x0000003d0000720c */ /* 0x040fe20003fa4070 */
[----:B------:R-:W-:Y:S01]  /*2480*/  @!P1 IMAD.MOV R84, RZ, RZ, -R84 ;  /* 0x000000ffff549224 */ /* 0x000fe200078e0a54 */
[C---:B------:R-:W-:Y:S01]  /*2490*/  ISETP.GT.U32.AND P1, PT, R0.reuse, R63, PT ;  /* 0x0000003f0000720c */ /* 0x040fe20003f24070 */
[----:B------:R-:W-:Y:S01]  /*24a0*/  @!P4 IMAD.MOV R65, RZ, RZ, -R65 ;  /* 0x000000ffff41c224 */ /* 0x000fe200078e0a41 */
[----:B------:R-:W-:Y:S01]  /*24b0*/  ISETP.GT.U32.AND P4, PT, R0, R53, PT ;  /* 0x000000350000720c */ /* 0x000fe20003f84070 */
[----:B------:R-:W-:-:S02]  /*24c0*/  VIADD R8, R2, 0x50 ;  /* 0x0000005002087836 */ /* 0x000fc40000000000 */
[----:B------:R-:W-:Y:S02]  /*24d0*/  VIADD R6, R2, 0x4c ;  /* 0x0000004c02067836 */ /* 0x000fe40000000000 */
[--C-:B------:R-:W-:Y:S01]  /*24e0*/  @!P2 IMAD.IADD R59, R59, 0x1, -R0.reuse ;  /* 0x000000013b3ba824 */ /* 0x100fe200078e0a00 */
[----:B------:R-:W-:Y:S01]  /*24f0*/  IABS R51, R8 ;  /* 0x0000000800337213 */ /* 0x000fe20000000000 */
[--C-:B------:R-:W-:Y:S01]  /*2500*/  @!P0 IMAD.IADD R57, R57, 0x1, -R0.reuse ;  /* 0x0000000139398824 */ /* 0x100fe200078e0a00 */
[----:B------:R-:W-:Y:S01]  /*2510*/  IABS R43, R6 ;  /* 0x00000006002b7213 */ /* 0x000fe20000000000 */
[--C-:B------:R-:W-:Y:S01]  /*2520*/  @!P5 IMAD.IADD R61, R61, 0x1, -R0.reuse ;  /* 0x000000013d3dd824 */ /* 0x100fe200078e0a00 */
[----:B------:R-:W-:Y:S01]  /*2530*/  ISETP.GE.AND P0, PT, R6, RZ, PT ;  /* 0x000000ff0600720c */ /* 0x000fe20003f06270 */
[----:B------:R-:W-:Y:S01]  /*2540*/  IMAD.HI.U32 R5, R4, R51, RZ ;  /* 0x0000003304057227 */ /* 0x000fe200078e00ff */
[----:B------:R-:W-:Y:S02]  /*2550*/  ISETP.GE.AND P5, PT, R12, RZ, PT ;  /* 0x000000ff0c00720c */ /* 0x000fe40003fa6270 */
[----:B------:R-:W-:Y:S01]  /*2560*/  @!P4 IADD3 R53, R53, -R0, RZ ;  /* 0x800000003535c210 */ /* 0x000fe20007ffe0ff */
[----:B------:R-:W-:Y:S01]  /*2570*/  @!P1 IMAD.IADD R63, R63, 0x1, -R0 ;  /* 0x000000013f3f9824 */ /* 0x000fe200078e0a00 */
[C---:B------:R-:W-:Y:S01]  /*2580*/  ISETP.GT.U32.AND P4, PT, R0.reuse, R57, PT ;  /* 0x000000390000720c */ /* 0x040fe20003f84070 */
[----:B------:R-:W-:Y:S01]  /*2590*/  IMAD.MOV R5, RZ, RZ, -R5 ;  /* 0x000000ffff057224 */ /* 0x000fe200078e0a05 */
[C---:B------:R-:W-:Y:S01]  /*25a0*/  ISETP.GT.U32.AND P2, PT, R0.reuse, R61, PT ;  /* 0x0000003d0000720c */ /* 0x040fe20003f44070 */
[----:B------:R-:W-:Y:S01]  /*25b0*/  @!P3 IMAD.MOV R63, RZ, RZ, -R63 ;  /* 0x000000ffff3fb224 */ /* 0x000fe200078e0a3f */
[----:B------:R-:W-:Y:S01]  /*25c0*/  ISETP.GE.AND P3, PT, R13, RZ, PT ;  /* 0x000000ff0d00720c */ /* 0x000fe20003f66270 */
[----:B------:R-:W-:Y:S01]  /*25d0*/  IMAD R51, R0, R5, R51 ;  /* 0x0000000500337224 */ /* 0x000fe200078e0233 */
[----:B------:R-:W-:Y:S01]  /*25e0*/  ISETP.GE.AND P1, PT, R11, RZ, PT ;  /* 0x000000ff0b00720c */ /* 0x000fe20003f26270 */
[----:B------:R-:W-:-:S04]  /*25f0*/  IMAD.HI.U32 R5, R4, R43, RZ ;  /* 0x0000002b04057227 */ /* 0x000fc800078e00ff */
[----:B------:R-:W-:Y:S02]  /*2600*/  IMAD.MOV R5, RZ, RZ, -R5 ;  /* 0x000000ffff057224 */ /* 0x000fe400078e0a05 */
[----:B------:R-:W-:Y:S01]  /*2610*/  @!P6 IMAD.MOV R82, RZ, RZ, -R82 ;  /* 0x000000ffff52e224 */ /* 0x000fe200078e0a52 */
[C---:B------:R-:W-:Y:S01]  /*2620*/  ISETP.GT.U32.AND P6, PT, R0.reuse, R59, PT ;  /* 0x0000003b0000720c */ /* 0x040fe20003fc4070 */
[--C-:B------:R-:W-:Y:S01]  /*2630*/  @!P4 IMAD.IADD R57, R57, 0x1, -R0.reuse ;  /* 0x000000013939c824 */ /* 0x100fe200078e0a00 */
[C---:B------:R-:W-:Y:S01]  /*2640*/  ISETP.GT.U32.AND P4, PT, R0.reuse, R51, PT ;  /* 0x000000330000720c */ /* 0x040fe20003f84070 */
[----:B------:R-:W-:Y:S02]  /*2650*/  IMAD R43, R0, R5, R43 ;  /* 0x00000005002b7224 */ /* 0x000fe400078e022b */
[--C-:B------:R-:W-:Y:S01]  /*2660*/  @!P2 IMAD.IADD R61, R61, 0x1, -R0.reuse ;  /* 0x000000013d3da824 */ /* 0x100fe200078e0a00 */
[----:B------:R-:W-:Y:S01]  /*2670*/  ISETP.GE.AND P2, PT, R14, RZ, PT ;  /* 0x000000ff0e00720c */ /* 0x000fe20003f46270 */
[----:B------:R-:W-:Y:S01]  /*2680*/  @!P3 IMAD.MOV R57, RZ, RZ, -R57 ;  /* 0x000000ffff39b224 */ /* 0x000fe200078e0a39 */
[C---:B------:R-:W-:Y:S01]  /*2690*/  ISETP.GT.U32.AND P3, PT, R0.reuse, R43, PT ;  /* 0x0000002b0000720c */ /* 0x040fe20003f64070 */
[----:B------:R-:W-:Y:S01]  /*26a0*/  @!P1 IMAD.MOV R61, RZ, RZ, -R61 ;  /* 0x000000ffff3d9224 */ /* 0x000fe200078e0a3d */
[----:B------:R-:W-:Y:S01]  /*26b0*/  ISETP.GT.U32.AND P1, PT, R0, R53, PT ;  /* 0x000000350000720c */ /* 0x000fe20003f24070 */
[C---:B------:R-:W-:Y:S01]  /*26c0*/  VIADD R6, R2.reuse, 0x48 ;  /* 0x0000004802067836 */ /* 0x040fe20000000000 */
[----:B------:R-:W-:Y:S01]  /*26d0*/  IADD3 R14, R2, 0x28, RZ ;  /* 0x00000028020e7810 */ /* 0x000fe20007ffe0ff */
[--C-:B------:R-:W-:Y:S01]  /*26e0*/  @!P6 IMAD.IADD R59, R59, 0x1, -R0.reuse ;  /* 0x000000013b3be824 */ /* 0x100fe200078e0a00 */
[----:B------:R-:W-:Y:S01]  /*26f0*/  ISETP.GE.AND P6, PT, R8, RZ, PT ;  /* 0x000000ff0800720c */ /* 0x000fe20003fc6270 */
[C---:B------:R-:W-:Y:S01]  /*2700*/  VIADD R10, R2.reuse, 0x40 ;  /* 0x00000040020a7836 */ /* 0x040fe20000000000 */
[----:B------:R-:W-:Y:S01]  /*2710*/  IABS R39, R6 ;  /* 0x0000000600277213 */ /* 0x000fe20000000000 */
[----:B------:R-:W-:Y:S01]  /*2720*/  VIADD R8, R2, 0x44 ;  /* 0x0000004402087836 */ /* 0x000fe20000000000 */
[----:B------:R-:W-:Y:S01]  /*2730*/  IABS R27, R14 ;  /* 0x0000000e001b7213 */ /* 0x000fe20000000000 */
[----:B------:R-:W-:Y:S01]  /*2740*/  @!P4 IMAD.IADD R51, R51, 0x1, -R0 ;  /* 0x000000013333c824 */ /* 0x000fe200078e0a00 */
[----:B------:R-:W-:Y:S01]  /*2750*/  IABS R47, R10 ;  /* 0x0000000a002f7213 */ /* 0x000fe20000000000 */
[----:B------:R-:W-:Y:S01]  /*2760*/  IMAD.HI.U32 R5, R4, R39, RZ ;  /* 0x0000002704057227 */ /* 0x000fe200078e00ff */
[----:B------:R-:W-:-:S02]  /*2770*/  IABS R45, R8 ;  /* 0x00000008002d7213 */ /* 0x000fc40000000000 */
[----:B------:R-:W-:Y:S01]  /*2780*/  ISETP.GT.U32.AND P4, PT, R0, R51, PT ;  /* 0x000000330000720c */ /* 0x000fe20003f84070 */
[--C-:B------:R-:W-:Y:S02]  /*2790*/  @!P3 IMAD.IADD R43, R43, 0x1, -R0.reuse ;  /* 0x000000012b2bb824 */ /* 0x100fe400078e0a00 */
[----:B------:R-:W-:Y:S01]  /*27a0*/  @!P1 IMAD.IADD R53, R53, 0x1, -R0 ;  /* 0x0000000135359824 */ /* 0x000fe200078e0a00 */
[----:B------:R-:W-:Y:S01]  /*27b0*/  ISETP.GE.AND P1, PT, R8, RZ, PT ;  /* 0x000000ff0800720c */ /* 0x000fe20003f26270 */
[----:B------:R-:W-:Y:S01]  /*27c0*/  @!P5 IMAD.MOV R59, RZ, RZ, -R59 ;  /* 0x000000ffff3bd224 */ /* 0x000fe200078e0a3b */
[----:B------:R-:W-:Y:S01]  /*27d0*/  IADD3 R8, -R5, RZ, RZ ;  /* 0x000000ff05087210 */ /* 0x000fe20007ffe1ff */
[----:B------:R-:W-:Y:S01]  /*27e0*/  IMAD.HI.U32 R5, R4, R47, RZ ;  /* 0x0000002f04057227 */ /* 0x000fe200078e00ff */
[----:B------:R-:W-:Y:S02]  /*27f0*/  ISETP.GT.U32.AND P3, PT, R0, R43, PT ;  /* 0x0000002b0000720c */ /* 0x000fe40003f64070 */
[----:B------:R-:W-:Y:S01]  /*2800*/  ISETP.GE.AND P5, PT, R6, RZ, PT ;  /* 0x000000ff0600720c */ /* 0x000fe20003fa6270 */
[----:B------:R-:W-:-:S02]  /*2810*/  IMAD R39, R0, R8, R39 ;  /* 0x0000000800277224 */ /* 0x000fc400078e0227 */
[----:B------:R-:W-:Y:S02]  /*2820*/  IMAD.MOV R8, RZ, RZ, -R5 ;  /* 0x000000ffff087224 */ /* 0x000fe400078e0a05 */
[----:B------:R-:W-:Y:S02]  /*2830*/  VIADD R11, R2, 0x3c ;  /* 0x0000003c020b7836 */ /* 0x000fe40000000000 */
[----:B------:R-:W-:Y:S02]  /*2840*/  IMAD R47, R0, R8, R47 ;  /* 0x00000008002f7224 */ /* 0x000fe400078e022f */
[----:B------:R-:W-:Y:S01]  /*2850*/  IMAD.HI.U32 R6, R4, R45, RZ ;  /* 0x0000002d04067227 */ /* 0x000fe200078e00ff */
[----:B------:R-:W-:-:S03]  /*2860*/  IABS R49, R11 ;  /* 0x0000000b00317213 */ /* 0x000fc60000000000 */
[----:B------:R-:W-:Y:S01]  /*2870*/  @!P3 IMAD.IADD R43, R43, 0x1, -R0 ;  /* 0x000000012b2bb824 */ /* 0x000fe200078e0a00 */
[----:B------:R-:W-:Y:S01]  /*2880*/  ISETP.GT.U32.AND P3, PT, R0, R47, PT ;  /* 0x0000002f0000720c */ /* 0x000fe20003f64070 */
[----:B------:R-:W-:Y:S02]  /*2890*/  VIADD R12, R2, 0x34 ;  /* 0x00000034020c7836 */ /* 0x000fe40000000000 */
[----:B------:R-:W-:Y:S02]  /*28a0*/  IMAD.MOV R6, RZ, RZ, -R6 ;  /* 0x000000ffff067224 */ /* 0x000fe400078e0a06 */
[----:B------:R-:W-:Y:S01]  /*28b0*/  @!P4 IMAD.IADD R51, R51, 0x1, -R0 ;  /* 0x000000013333c824 */ /* 0x000fe200078e0a00 */
[----:B------:R-:W-:Y:S01]  /*28c0*/  IABS R33, R12 ;  /* 0x0000000c00217213 */ /* 0x000fe20000000000 */
[C---:B------:R-:W-:Y:S01]  /*28d0*/  IMAD R45, R0.reuse, R6, R45 ;  /* 0x00000006002d7224 */ /* 0x040fe200078e022d */
[----:B------:R-:W-:Y:S01]  /*28e0*/  ISETP.GT.U32.AND P4, PT, R0, R39, PT ;  /* 0x000000270000720c */ /* 0x000fe20003f84070 */
[----:B------:R-:W-:-:S04]  /*28f0*/  IMAD.HI.U32 R5, R4, R49, RZ ;  /* 0x0000003104057227 */ /* 0x000fc800078e00ff */
[----:B------:R-:W-:Y:S02]  /*2900*/  @!P3 IMAD.IADD R47, R47, 0x1, -R0 ;  /* 0x000000012f2fb824 */ /* 0x000fe400078e0a00 */
[----:B------:R-:W-:-:S03]  /*2910*/  IMAD.HI.U32 R6, R4, R33, RZ ;  /* 0x0000002104067227 */ /* 0x000fc600078e00ff */
[C---:B------:R-:W-:Y:S01]  /*2920*/  ISETP.GT.U32.AND P3, PT, R0.reuse, R47, PT ;  /* 0x0000002f0000720c */ /* 0x040fe20003f64070 */
[----:B------:R-:W-:Y:S01]  /*2930*/  @!P6 IMAD.MOV R51, RZ, RZ, -R51 ;  /* 0x000000ffff33e224 */ /* 0x000fe200078e0a33 */
[C---:B------:R-:W-:Y:S01]  /*2940*/  ISETP.GT.U32.AND P6, PT, R0.reuse, R45, PT ;  /* 0x0000002d0000720c */ /* 0x040fe20003fc4070 */
[----:B------:R-:W-:Y:S01]  /*2950*/  IMAD.MOV R5, RZ, RZ, -R5 ;  /* 0x000000ffff057224 */ /* 0x000fe200078e0a05 */
[----:B------:R-:W-:Y:S01]  /*2960*/  @!P4 IADD3 R39, R39, -R0, RZ ;  /* 0x800000002727c210 */ /* 0x000fe20007ffe0ff */
[----:B------:R-:W-:Y:S02]  /*2970*/  IMAD.MOV R6, RZ, RZ, -R6 ;  /* 0x000000ffff067224 */ /* 0x000fe400078e0a06 */
[C---:B------:R-:W-:Y:S01]  /*2980*/  IMAD R49, R0.reuse, R5, R49 ;  /* 0x0000000500317224 */ /* 0x040fe200078e0231 */
[C---:B------:R-:W-:Y:S01]  /*2990*/  ISETP.GT.U32.AND P4, PT, R0.reuse, R39, PT ;  /* 0x000000270000720c */ /* 0x040fe20003f84070 */
[----:B------:R-:W-:Y:S02]  /*29a0*/  IMAD R33, R0, R6, R33 ;  /* 0x0000000600217224 */ /* 0x000fe400078e0221 */
[----:B------:R-:W-:Y:S01]  /*29b0*/  @!P2 IMAD.MOV R53, RZ, RZ, -R53 ;  /* 0x000000ffff35a224 */ /* 0x000fe200078e0a35 */
[----:B------:R-:W-:Y:S01]  /*29c0*/  ISETP.GE.AND P2, PT, R10, RZ, PT ;  /* 0x000000ff0a00720c */ /* 0x000fe20003f46270 */
[----:B------:R-:W-:Y:S01]  /*29d0*/  @!P0 IMAD.MOV R43, RZ, RZ, -R43 ;  /* 0x000000ffff2b8224 */ /* 0x000fe200078e0a2b */
[----:B------:R-:W-:Y:S01]  /*29e0*/  ISETP.GT.U32.AND P0, PT, R0, R49, PT ;  /* 0x000000310000720c */ /* 0x000fe20003f04070 */
[----:B------:R-:W-:-:S02]  /*29f0*/  VIADD R10, R2, 0x38 ;  /* 0x00000038020a7836 */ /* 0x000fc40000000000 */
[--C-:B------:R-:W-:Y:S01]  /*2a00*/  @!P3 IMAD.IADD R47, R47, 0x1, -R0.reuse ;  /* 0x000000012f2fb824 */ /* 0x100fe200078e0a00 */
[----:B------:R-:W-:Y:S01]  /*2a10*/  ISETP.GT.U32.AND P3, PT, R0, R33, PT ;  /* 0x000000210000720c */ /* 0x000fe20003f64070 */
[--C-:B------:R-:W-:Y:S01]  /*2a20*/  @!P6 IMAD.IADD R45, R45, 0x1, -R0.reuse ;  /* 0x000000012d2de824 */ /* 0x100fe200078e0a00 */
[----:B------:R-:W-:Y:S01]  /*2a30*/  IABS R37, R10 ;  /* 0x0000000a00257213 */ /* 0x000fe20000000000 */
[----:B------:R-:W-:Y:S02]  /*2a40*/  VIADD R17, R2, 0x30 ;  /* 0x0000003002117836 */ /* 0x000fe40000000000 */
[--C-:B------:R-:W-:Y:S01]  /*2a50*/  @!P4 IMAD.IADD R39, R39, 0x1, -R0.reuse ;  /* 0x000000012727c824 */ /* 0x100fe200078e0a00 */
[----:B------:R-:W-:Y:S01]  /*2a60*/  ISETP.GT.U32.AND P6, PT, R0, R45, PT ;  /* 0x0000002d0000720c */ /* 0x000fe20003fc4070 */
[----:B------:R-:W-:Y:S01]  /*2a70*/  IMAD.HI.U32 R5, R4, R37, RZ ;  /* 0x0000002504057227 */ /* 0x000fe200078e00ff */
[----:B------:R-:W-:Y:S02]  /*2a80*/  IABS R31, R17 ;  /* 0x00000011001f7213 */ /* 0x000fe40000000000 */
[----:B------:R-:W-:Y:S01]  /*2a90*/  ISETP.GE.AND P4, PT, R11, RZ, PT ;  /* 0x000000ff0b00720c */ /* 0x000fe20003f86270 */
[----:B------:R-:W-:-:S02]  /*2aa0*/  @!P0 IMAD.IADD R49, R49, 0x1, -R0 ;  /* 0x0000000131318824 */ /* 0x000fc400078e0a00 */
[----:B------:R-:W-:Y:S02]  /*2ab0*/  IMAD.MOV R5, RZ, RZ, -R5 ;  /* 0x000000ffff057224 */ /* 0x000fe400078e0a05 */
[----:B------:R-:W-:Y:S01]  /*2ac0*/  @!P3 IMAD.IADD R33, R33, 0x1, -R0 ;  /* 0x000000012121b824 */ /* 0x000fe200078e0a00 */
[----:B------:R-:W-:Y:S01]  /*2ad0*/  ISETP.GT.U32.AND P0, PT, R0, R49, PT ;  /* 0x000000310000720c */ /* 0x000fe20003f04070 */
[----:B------:R-:W-:Y:S02]  /*2ae0*/  VIADD R16, R2, 0x2c ;  /* 0x0000002c02107836 */ /* 0x000fe40000000000 */
[C---:B------:R-:W-:Y:S02]  /*2af0*/  IMAD R37, R0.reuse, R5, R37 ;  /* 0x0000000500257224 */ /* 0x040fe400078e0225 */
[----:B------:R-:W-:Y:S01]  /*2b00*/  @!P5 IMAD.MOV R39, RZ, RZ, -R39 ;  /* 0x000000ffff27d224 */ /* 0x000fe200078e0a27 */
[----:B------:R-:W-:Y:S01]  /*2b10*/  ISETP.GT.U32.AND P5, PT, R0, R33, PT ;  /* 0x000000210000720c */ /* 0x000fe20003fa4070 */
[----:B------:R-:W-:Y:S01]  /*2b20*/  IMAD.HI.U32 R8, R4, R31, RZ ;  /* 0x0000001f04087227 */ /* 0x000fe200078e00ff */
[----:B------:R-:W-:-:S03]  /*2b30*/  IABS R29, R16 ;  /* 0x00000010001d7213 */ /* 0x000fc60000000000 */
[----:B------:R-:W-:-:S04]  /*2b40*/  IMAD.HI.U32 R6, R4, R27, RZ ;  /* 0x0000001b04067227 */ /* 0x000fc800078e00ff */
[----:B------:R-:W-:Y:S01]  /*2b50*/  @!P6 IMAD.IADD R45, R45, 0x1, -R0 ;  /* 0x000000012d2de824 */ /* 0x000fe200078e0a00 */
[----:B------:R-:W-:Y:S01]  /*2b60*/  ISETP.GT.U32.AND P6, PT, R0, R37, PT ;  /* 0x000000250000720c */ /* 0x000fe20003fc4070 */
[----:B------:R-:W-:Y:S02]  /*2b70*/  IMAD.MOV R8, RZ, RZ, -R8 ;  /* 0x000000ffff087224 */ /* 0x000fe400078e0a08 */
[----:B------:R-:W-:Y:S02]  /*2b80*/  IMAD.MOV R6, RZ, RZ, -R6 ;  /* 0x000000ffff067224 */ /* 0x000fe400078e0a06 */
[----:B------:R-:W-:-:S04]  /*2b90*/  IMAD.HI.U32 R5, R4, R29, RZ ;  /* 0x0000001d04057227 */ /* 0x000fc800078e00ff */
[C---:B------:R-:W-:Y:S02]  /*2ba0*/  IMAD R31, R0.reuse, R8, R31 ;  /* 0x00000008001f7224 */ /* 0x040fe400078e021f */
[C---:B------:R-:W-:Y:S02]  /*2bb0*/  IMAD R27, R0.reuse, R6, R27 ;  /* 0x00000006001b7224 */ /* 0x040fe400078e021b */
[----:B------:R-:W-:Y:S02]  /*2bc0*/  IMAD.MOV R5, RZ, RZ, -R5 ;  /* 0x000000ffff057224 */ /* 0x000fe400078e0a05 */
[--C-:B------:R-:W-:Y:S01]  /*2bd0*/  @!P0 IMAD.IADD R49, R49, 0x1, -R0.reuse ;  /* 0x0000000131318824 */ /* 0x100fe200078e0a00 */
[C---:B------:R-:W-:Y:S01]  /*2be0*/  ISETP.GT.U32.AND P0, PT, R0.reuse, R31, PT ;  /* 0x0000001f0000720c */ /* 0x040fe20003f04070 */
[----:B------:R-:W-:Y:S01]  /*2bf0*/  @!P5 IMAD.IADD R33, R33, 0x1, -R0 ;  /* 0x000000012121d824 */ /* 0x000fe200078e0a00 */
[C---:B------:R-:W-:Y:S01]  /*2c00*/  ISETP.GT.U32.AND P5, PT, R0.reuse, R27, PT ;  /* 0x0000001b0000720c */ /* 0x040fe20003fa4070 */
[----:B------:R-:W-:-:S02]  /*2c10*/  IMAD R29, R0, R5, R29 ;  /* 0x00000005001d7224 */ /* 0x000fc400078e021d */
[----:B------:R-:W-:-:S04]  /*2c20*/  IMAD.HI.U32 R5, R4, R19, RZ ;  /* 0x0000001304057227 */ /* 0x000fc800078e00ff */
[--C-:B------:R-:W-:Y:S01]  /*2c30*/  @!P6 IMAD.IADD R37, R37, 0x1, -R0.reuse ;  /* 0x000000012525e824 */ /* 0x100fe200078e0a00 */
[----:B------:R-:W-:Y:S01]  /*2c40*/  ISETP.GE.AND P6, PT, R10, RZ, PT ;  /* 0x000000ff0a00720c */ /* 0x000fe20003fc6270 */
[----:B------:R-:W-:Y:S02]  /*2c50*/  VIADD R24, R2, 0x1c ;  /* 0x0000001c02187836 */ /* 0x000fe40000000000 */
[----:B------:R-:W-:Y:S01]  /*2c60*/  IMAD.MOV R6, RZ, RZ, -R5 ;  /* 0x000000ffff067224 */ /* 0x000fe200078e0a05 */
[----:B------:R-:W-:Y:S01]  /*2c70*/  ISETP.GT.U32.AND P3, PT, R0, R37, PT ;  /* 0x000000250000720c */ /* 0x000fe20003f64070 */
[----:B------:R-:W-:Y:S01]  /*2c80*/  VIADD R18, R2, 0x24 ;  /* 0x0000002402127836 */ /* 0x000fe20000000000 */
[----:B------:R-:W-:Y:S01]  /*2c90*/  IABS R15, R24 ;  /* 0x00000018000f7213 */ /* 0x000fe20000000000 */
[----:B------:R-:W-:Y:S02]  /*2ca0*/  IMAD R19, R0, R6, R19 ;  /* 0x0000000600137224 */ /* 0x000fe400078e0213 */
[----:B------:R-:W-:Y:S01]  /*2cb0*/  @!P0 IMAD.IADD R31, R31, 0x1, -R0 ;  /* 0x000000011f1f8824 */ /* 0x000fe200078e0a00 */
[----:B------:R-:W-:Y:S01]  /*2cc0*/  IABS R23, R18 ;  /* 0x0000001200177213 */ /* 0x000fe20000000000 */
[----:B------:R-:W-:-:S03]  /*2cd0*/  IMAD.HI.U32 R5, R4, R15, RZ ;  /* 0x0000000f04057227 */ /* 0x000fc600078e00ff */
[C---:B------:R-:W-:Y:S01]  /*2ce0*/  ISETP.GT.U32.AND P0, PT, R0.reuse, R31, PT ;  /* 0x0000001f0000720c */ /* 0x040fe20003f04070 */
[----:B------:R-:W-:Y:S01]  /*2cf0*/  @!P5 IMAD.IADD R27, R27, 0x1, -R0 ;  /* 0x000000011b1bd824 */ /* 0x000fe200078e0a00 */
[----:B------:R-:W-:Y:S01]  /*2d00*/  ISETP.GT.U32.AND P5, PT, R0, R19, PT ;  /* 0x000000130000720c */ /* 0x000fe20003fa4070 */
[----:B------:R-:W-:Y:S01]  /*2d10*/  IMAD.HI.U32 R8, R4, R23, RZ ;  /* 0x0000001704087227 */ /* 0x000fe200078e00ff */
[----:B------:R-:W-:-:S03]  /*2d20*/  IADD3 R5, -R5, RZ, RZ ;  /* 0x000000ff05057210 */ /* 0x000fc60007ffe1ff */
[----:B------:R-:W-:Y:S02]  /*2d30*/  VIADD R26, R2, 0x18 ;  /* 0x00000018021a7836 */ /* 0x000fe40000000000 */
[----:B------:R-:W-:Y:S01]  /*2d40*/  @!P3 IMAD.IADD R37, R37, 0x1, -R0 ;  /* 0x000000012525b824 */ /* 0x000fe200078e0a00 */
[C---:B------:R-:W-:Y:S01]  /*2d50*/  ISETP.GT.U32.AND P3, PT, R0.reuse, R29, PT ;  /* 0x0000001d0000720c */ /* 0x040fe20003f64070 */
[----:B------:R-:W-:Y:S01]  /*2d60*/  IMAD.MOV R8, RZ, RZ, -R8 ;  /* 0x000000ffff087224 */ /* 0x000fe200078e0a08 */
[----:B------:R-:W-:Y:S01]  /*2d70*/  IABS R13, R26 ;  /* 0x0000001a000d7213 */ /* 0x000fe20000000000 */
[C---:B------:R-:W-:Y:S02]  /*2d80*/  IMAD R15, R0.reuse, R5, R15 ;  /* 0x00000005000f7224 */ /* 0x040fe400078e020f */
[C---:B------:R-:W-:Y:S02]  /*2d90*/  IMAD R23, R0.reuse, R8, R23 ;  /* 0x0000000800177224 */ /* 0x040fe400078e0217 */
[----:B------:R-:W-:Y:S01]  /*2da0*/  @!P5 IMAD.IADD R19, R19, 0x1, -R0 ;  /* 0x000000011313d824 */ /* 0x000fe200078e0a00 */
[----:B------:R-:W-:Y:S01]  /*2db0*/  ISETP.GT.U32.AND P5, PT, R0, R15, PT ;  /* 0x0000000f0000720c */ /* 0x000fe20003fa4070 */
[----:B------:R-:W-:-:S04]  /*2dc0*/  IMAD.HI.U32 R6, R4, R13, RZ ;  /* 0x0000000d04067227 */ /* 0x000fc800078e00ff */
[----:B------:R-:W-:Y:S01]  /*2dd0*/  @!P0 IMAD.IADD R31, R31, 0x1, -R0 ;  /* 0x000000011f1f8824 */ /* 0x000fe200078e0a00 */
[----:B------:R-:W-:Y:S01]  /*2de0*/  ISETP.GT.U32.AND P0, PT, R0, R23, PT ;  /* 0x000000170000720c */ /* 0x000fe20003f04070 */
[----:B------:R-:W-:Y:S02]  /*2df0*/  VIADD R20, R2, 0x14 ;  /* 0x0000001402147836 */ /* 0x000fe40000000000 */
[----:B------:R-:W-:Y:S02]  /*2e00*/  IMAD.MOV R6, RZ, RZ, -R6 ;  /* 0x000000ffff067224 */ /* 0x000fe400078e0a06 */
[----:B------:R-:W-:Y:S01]  /*2e10*/  @!P3 IMAD.IADD R29, R29, 0x1, -R0 ;  /* 0x000000011d1db824 */ /* 0x000fe200078e0a00 */
[----:B------:R-:W-:Y:S01]  /*2e20*/  ISETP.GE.AND P3, PT, R12, RZ, PT ;  /* 0x000000ff0c00720c */ /* 0x000fe20003f66270 */
[----:B------:R-:W-:Y:S01]  /*2e30*/  IMAD R13, R0, R6, R13 ;  /* 0x00000006000d7224 */ /* 0x000fe200078e020d */
[----:B------:R-:W-:Y:S01]  /*2e40*/  IABS R25, R20 ;  /* 0x0000001400197213 */ /* 0x000fe20000000000 */
[C---:B------:R-:W-:Y:S01]  /*2e50*/  VIADD R28, R2.reuse, 0x10 ;  /* 0x00000010021c7836 */ /* 0x040fe20000000000 */
[----:B------:R-:W-:Y:S01]  /*2e60*/  IABS R12, R2 ;  /* 0x00000002000c7213 */ /* 0x000fe20000000000 */
[----:B------:R-:W-:-:S02]  /*2e70*/  VIADD R30, R2, 0xc ;  /* 0x0000000c021e7836 */ /* 0x000fc40000000000 */
[----:B------:R-:W-:Y:S01]  /*2e80*/  VIADD R32, R2, 0x8 ;  /* 0x0000000802207836 */ /* 0x000fe20000000000 */
[----:B------:R-:W-:Y:S01]  /*2e90*/  IABS R21, R28 ;  /* 0x0000001c00157213 */ /* 0x000fe20000000000 */
[----:B------:R-:W-:Y:S01]  /*2ea0*/  @!P5 IMAD.IADD R15, R15, 0x1, -R0 ;  /* 0x000000010f0fd824 */ /* 0x000fe200078e0a00 */
[----:B------:R-:W-:Y:S01]  /*2eb0*/  ISETP.GT.U32.AND P5, PT, R0, R13, PT ;  /* 0x0000000d0000720c */ /* 0x000fe20003fa4070 */
[----:B------:R-:W-:Y:S01]  /*2ec0*/  IMAD.HI.U32 R8, R4, R25, RZ ;  /* 0x0000001904087227 */ /* 0x000fe200078e00ff */
[----:B------:R-:W-:-:S03]  /*2ed0*/  IABS R11, R32 ;  /* 0x00000020000b7213 */ /* 0x000fc60000000000 */
[----:B------:R-:W-:Y:S01]  /*2ee0*/  @!P0 IMAD.IADD R23, R23, 0x1, -R0 ;  /* 0x0000000117178824 */ /* 0x000fe200078e0a00 */
[----:B------:R-:W-:Y:S01]  /*2ef0*/  ISETP.GE.AND P0, PT, R17, RZ, PT ;  /* 0x000000ff1100720c */ /* 0x000fe20003f06270 */
[----:B------:R-:W-:Y:S01]  /*2f00*/  IMAD.MOV R8, RZ, RZ, -R8 ;  /* 0x000000ffff087224 */ /* 0x000fe200078e0a08 */
[----:B------:R-:W-:Y:S01]  /*2f10*/  IABS R17, R30 ;  /* 0x0000001e00117213 */ /* 0x000fe20000000000 */
[----:B------:R-:W-:-:S04]  /*2f20*/  IMAD.HI.U32 R5, R4, R21, RZ ;  /* 0x0000001504057227 */ /* 0x000fc800078e00ff */
[----:B------:R-:W-:Y:S01]  /*2f30*/  @!P1 IMAD.MOV R45, RZ, RZ, -R45 ;  /* 0x000000ffff2d9224 */ /* 0x000fe200078e0a2d */
[C---:B------:R-:W-:Y:S01]  /*2f40*/  ISETP.GT.U32.AND P1, PT, R0.reuse, R29, PT ;  /* 0x0000001d0000720c */ /* 0x040fe20003f24070 */
[----:B------:R-:W-:Y:S01]  /*2f50*/  @!P2 IMAD.MOV R47, RZ, RZ, -R47 ;  /* 0x000000ffff2fa224 */ /* 0x000fe200078e0a2f */
[C---:B------:R-:W-:Y:S01]  /*2f60*/  ISETP.GT.U32.AND P2, PT, R0.reuse, R27, PT ;  /* 0x0000001b0000720c */ /* 0x040fe20003f44070 */
[----:B------:R-:W-:Y:S01]  /*2f70*/  @!P4 IMAD.MOV R49, RZ, RZ, -R49 ;  /* 0x000000ffff31c224 */ /* 0x000fe200078e0a31 */
[C---:B------:R-:W-:Y:S01]  /*2f80*/  ISETP.GT.U32.AND P4, PT, R0.reuse, R23, PT ;  /* 0x000000170000720c */ /* 0x040fe20003f84070 */
[----:B------:R-:W-:Y:S01]  /*2f90*/  @!P3 IMAD.MOV R33, RZ, RZ, -R33 ;  /* 0x000000ffff21b224 */ /* 0x000fe200078e0a21 */
[C---:B------:R-:W-:Y:S01]  /*2fa0*/  ISETP.GT.U32.AND P3, PT, R0.reuse, R15, PT ;  /* 0x0000000f0000720c */ /* 0x040fe20003f64070 */
[----:B------:R-:W-:Y:S01]  /*2fb0*/  IMAD R25, R0, R8, R25 ;  /* 0x0000000800197224 */ /* 0x000fe200078e0219 */
[----:B------:R-:W-:Y:S01]  /*2fc0*/  IADD3 R5, -R5, RZ, RZ ;  /* 0x000000ff05057210 */ /* 0x000fe20007ffe1ff */
[----:B------:R-:W-:Y:S01]  /*2fd0*/  IMAD.HI.U32 R6, R4, R17, RZ ;  /* 0x0000001104067227 */ /* 0x000fe200078e00ff */
[----:B------:R-:W-:-:S02]  /*2fe0*/  @!P0 IADD3 R31, -R31, RZ, RZ ;  /* 0x000000ff1f1f8210 */ /* 0x000fc40007ffe1ff */
[----:B------:R-:W-:Y:S01]  /*2ff0*/  ISETP.GT.U32.AND P0, PT, R0, R25, PT ;  /* 0x000000190000720c */ /* 0x000fe20003f04070 */
[----:B------:R-:W-:-:S04]  /*3000*/  IMAD.HI.U32 R8, R4, R11, RZ ;  /* 0x0000000b04087227 */ /* 0x000fc800078e00ff */
[----:B------:R-:W-:Y:S02]  /*3010*/  VIADD R34, R2, 0x4 ;  /* 0x0000000402227836 */ /* 0x000fe40000000000 */
[----:B------:R-:W-:Y:S02]  /*3020*/  IMAD.MOV R6, RZ, RZ, -R6 ;  /* 0x000000ffff067224 */ /* 0x000fe400078e0a06 */
[----:B------:R-:W-:Y:S01]  /*3030*/  IMAD.MOV R8, RZ, RZ, -R8 ;  /* 0x000000ffff087224 */ /* 0x000fe200078e0a08 */
[----:B------:R-:W-:Y:S01]  /*3040*/  IABS R35, R34 ;  /* 0x0000002200237213 */ /* 0x000fe20000000000 */
[----:B------:R-:W-:Y:S01]  /*3050*/  @!P5 IMAD.IADD R13, R13, 0x1, -R0 ;  /* 0x000000010d0dd824 */ /* 0x000fe200078e0a00 */
[C---:B------:R-:W-:Y:S01]  /*3060*/  ISETP.GT.U32.AND P5, PT, R0.reuse, R19, PT ;  /* 0x000000130000720c */ /* 0x040fe20003fa4070 */
[C---:B------:R-:W-:Y:S02]  /*3070*/  IMAD R21, R0.reuse, R5, R21 ;  /* 0x0000000500157224 */ /* 0x040fe400078e0215 */
[----:B------:R-:W-:-:S02]  /*3080*/  IMAD R17, R0, R6, R17 ;  /* 0x0000000600117224 */ /* 0x000fc400078e0211 */
[C---:B------:R-:W-:Y:S01]  /*3090*/  IMAD R11, R0.reuse, R8, R11 ;  /* 0x00000008000b7224 */ /* 0x040fe200078e020b */
[----:B------:R-:W-:Y:S01]  /*30a0*/  SHF.R.U32.HI R8, RZ, 0x5, R56 ;  /* 0x00000005ff087819 */ /* 0x000fe20000011638 */
[----:B------:R-:W-:Y:S01]  /*30b0*/  @!P6 IMAD.MOV R37, RZ, RZ, -R37 ;  /* 0x000000ffff25e224 */ /* 0x000fe200078e0a25 */
[----:B------:R-:W-:Y:S01]  /*30c0*/  ISETP.GT.U32.AND P6, PT, R0, R13, PT ;  /* 0x0000000d0000720c */ /* 0x000fe20003fc4070 */
[----:B------:R-:W-:Y:S01]  /*30d0*/  IMAD.HI.U32 R5, R4, R12, RZ ;  /* 0x0000000c04057227 */ /* 0x000fe200078e00ff */
[----:B------:R-:W-:-:S03]  /*30e0*/  R2UR UR41, R8 ;  /* 0x00000000082972ca */ /* 0x000fc600000e0000 */
[----:B------:R-:W-:-:S04]  /*30f0*/  IMAD.HI.U32 R10, R4, R35, RZ ;  /* 0x00000023040a7227 */ /* 0x000fc800078e00ff */
[--C-:B------:R-:W-:Y:S01]  /*3100*/  @!P1 IMAD.IADD R29, R29, 0x1, -R0.reuse ;  /* 0x000000011d1d9824 */ /* 0x100fe200078e0a00 */
[C---:B------:R-:W-:Y:S01]  /*3110*/  ISETP.GT.U32.AND P1, PT, R0.reuse, R21, PT ;  /* 0x000000150000720c */ /* 0x040fe20003f24070 */
[--C-:B------:R-:W-:Y:S01]  /*3120*/  @!P2 IMAD.IADD R27, R27, 0x1, -R0.reuse ;  /* 0x000000011b1ba824 */ /* 0x100fe200078e0a00 */
[C---:B------:R-:W-:Y:S01]  /*3130*/  ISETP.GT.U32.AND P2, PT, R0.reuse, R17, PT ;  /* 0x000000110000720c */ /* 0x040fe20003f44070 */
[--C-:B------:R-:W-:Y:S01]  /*3140*/  @!P4 IMAD.IADD R23, R23, 0x1, -R0.reuse ;  /* 0x000000011717c824 */ /* 0x100fe200078e0a00 */
[----:B------:R-:W-:Y:S01]  /*3150*/  ISETP.GT.U32.AND P4, PT, R0, R11, PT ;  /* 0x0000000b0000720c */ /* 0x000fe20003f84070 */
[----:B------:R-:W-:Y:S01]  /*3160*/  @!P3 IMAD.IADD R15, R15, 0x1, -R0 ;  /* 0x000000010f0fb824 */ /* 0x000fe200078e0a00 */
[----:B------:R-:W-:Y:S01]  /*3170*/  ISETP.GE.AND P3, PT, R16, RZ, PT ;  /* 0x000000ff1000720c */ /* 0x000fe20003f66270 */
[----:B------:R-:W-:Y:S02]  /*3180*/  IMAD.MOV R5, RZ, RZ, -R5 ;  /* 0x000000ffff057224 */ /* 0x000fe400078e0a05 */
[----:B------:R-:W-:-:S02]  /*3190*/  IMAD.MOV R10, RZ, RZ, -R10 ;  /* 0x000000ffff0a7224 */ /* 0x000fc400078e0a0a */
[C---:B------:R-:W-:Y:S01]  /*31a0*/  IMAD R6, R0.reuse, R5, R12 ;  /* 0x0000000500067224 */ /* 0x040fe200078e020c */
[----:B------:R-:W-:Y:S01]  /*31b0*/  SHF.R.S32.HI R5, RZ, 0x1f, R62 ;  /* 0x0000001fff057819 */ /* 0x000fe2000001143e */
[C---:B------:R-:W-:Y:S02]  /*31c0*/  IMAD R4, R0.reuse, R10, R35 ;  /* 0x0000000a00047224 */ /* 0x040fe400078e0223 */
[--C-:B------:R-:W-:Y:S01]  /*31d0*/  @!P6 IMAD.IADD R13, R13, 0x1, -R0.reuse ;  /* 0x000000010d0de824 */ /* 0x100fe200078e0a00 */
[----:B------:R-:W-:Y:S01]  /*31e0*/  ISETP.GT.U32.AND P6, PT, R0, R6, PT ;  /* 0x000000060000720c */ /* 0x000fe20003fc4070 */
[--C-:B------:R-:W-:Y:S01]  /*31f0*/  @!P0 IMAD.IADD R25, R25, 0x1, -R0.reuse ;  /* 0x0000000119198824 */ /* 0x100fe200078e0a00 */
[----:B------:R-:W-:Y:S01]  /*3200*/  ISETP.GE.AND P0, PT, R14, RZ, PT ;  /* 0x000000ff0e00720c */ /* 0x000fe20003f06270 */
[--C-:B------:R-:W-:Y:S01]  /*3210*/  @!P5 IMAD.IADD R19, R19, 0x1, -R0.reuse ;  /* 0x000000011313d824 */ /* 0x100fe200078e0a00 */
[----:B------:R-:W-:Y:S01]  /*3220*/  ISETP.GT.U32.AND P5, PT, R0, R4, PT ;  /* 0x000000040000720c */ /* 0x000fe20003fa4070 */
[--C-:B------:R-:W-:Y:S01]  /*3230*/  @!P1 IMAD.IADD R21, R21, 0x1, -R0.reuse ;  /* 0x0000000115159824 */ /* 0x100fe200078e0a00 */
[----:B------:R-:W-:Y:S01]  /*3240*/  ISETP.GE.AND P1, PT, R18, RZ, PT ;  /* 0x000000ff1200720c */ /* 0x000fe20003f26270 */
[--C-:B------:R-:W-:Y:S01]  /*3250*/  @!P2 IMAD.IADD R17, R17, 0x1, -R0.reuse ;  /* 0x000000011111a824 */ /* 0x100fe200078e0a00 */
[----:B------:R-:W-:Y:S01]  /*3260*/  ISETP.GE.AND P2, PT, R22, RZ, PT ;  /* 0x000000ff1600720c */ /* 0x000fe20003f46270 */
[--C-:B------:R-:W-:Y:S01]  /*3270*/  @!P4 IMAD.IADD R11, R11, 0x1, -R0.reuse ;  /* 0x000000010b0bc824 */ /* 0x100fe200078e0a00 */
[----:B------:R-:W-:Y:S01]  /*3280*/  ISETP.GE.AND P4, PT, R24, RZ, PT ;  /* 0x000000ff1800720c */ /* 0x000fe20003f86270 */
[----:B------:R-:W-:Y:S01]  /*3290*/  @!P3 IMAD.MOV R29, RZ, RZ, -R29 ;  /* 0x000000ffff1db224 */ /* 0x000fe200078e0a1d */
[----:B------:R-:W-:Y:S01]  /*32a0*/  ISETP.GT.U32.AND P3, PT, R0, R25, PT ;  /* 0x000000190000720c */ /* 0x000fe20003f64070 */
[--C-:B------:R-:W-:Y:S01]  /*32b0*/  @!P6 IMAD.IADD R6, R6, 0x1, -R0.reuse ;  /* 0x000000010606e824 */ /* 0x100fe200078e0a00 */
[----:B------:R-:W0:Y:S01]  /*32c0*/  LDC R35, c[0x0][0x240] ;  /* 0x00009000ff237b82 */ /* 0x000e220000000800 */
[----:B------:R-:W-:Y:S01]  /*32d0*/  @!P0 IMAD.MOV R27, RZ, RZ, -R27 ;  /* 0x000000ffff1b8224 */ /* 0x000fe200078e0a1b */
[----:B------:R-:W-:Y:S01]  /*32e0*/  ISETP.GT.U32.AND P0, PT, R0, R21, PT ;  /* 0x000000150000720c */ /* 0x000fe20003f04070 */
[----:B------:R-:W-:Y:S01]  /*32f0*/  IMAD R79, R79, UR4, RZ ;  /* 0x000000044f4f7c24 */ /* 0x000fe2000f8e02ff */
[----:B------:R-:W-:Y:S01]  /*3300*/  @!P5 IADD3 R4, R4, -R0, RZ ;  /* 0x800000000404d210 */ /* 0x000fe20007ffe0ff */
[----:B------:R-:W-:Y:S01]  /*3310*/  @!P1 IMAD.MOV R23, RZ, RZ, -R23 ;  /* 0x000000ffff179224 */ /* 0x000fe200078e0a17 */
[C---:B------:R-:W-:Y:S01]  /*3320*/  ISETP.GT.U32.AND P1, PT, R0.reuse, R17, PT ;  /* 0x000000110000720c */ /* 0x040fe20003f24070 */
[----:B------:R-:W-:Y:S01]  /*3330*/  @!P2 IMAD.MOV R19, RZ, RZ, -R19 ;  /* 0x000000ffff13a224 */ /* 0x000fe200078e0a13 */
[C---:B------:R-:W-:Y:S01]  /*3340*/  ISETP.GT.U32.AND P2, PT, R0.reuse, R11, PT ;  /* 0x0000000b0000720c */ /* 0x040fe20003f44070 */
[----:B------:R-:W-:Y:S01]  /*3350*/  @!P4 IMAD.MOV R15, RZ, RZ, -R15 ;  /* 0x000000ffff0fc224 */ /* 0x000fe200078e0a0f */
[C---:B------:R-:W-:Y:S01]  /*3360*/  ISETP.GT.U32.AND P4, PT, R0.reuse, R4, PT ;  /* 0x000000040000720c */ /* 0x040fe20003f84070 */
[--C-:B------:R-:W-:Y:S01]  /*3370*/  @!P3 IMAD.IADD R25, R25, 0x1, -R0.reuse ;  /* 0x000000011919b824 */ /* 0x100fe200078e0a00 */
[----:B------:R-:W-:Y:S01]  /*3380*/  ISETP.GT.U32.AND P6, PT, R0, R6, PT ;  /* 0x000000060000720c */ /* 0x000fe20003fc4070 */
[----:B------:R-:W-:Y:S01]  /*3390*/  UMOV UR4, URZ ;  /* 0x0000003f00047c82 */ /* 0x000fe20008000000 */
[----:B------:R-:W-:Y:S01]  /*33a0*/  ISETP.GE.AND P3, PT, R20, RZ, PT ;  /* 0x000000ff1400720c */ /* 0x000fe20003f66270 */
[--C-:B------:R-:W-:Y:S01]  /*33b0*/  @!P0 IMAD.IADD R21, R21, 0x1, -R0.reuse ;  /* 0x0000000115158824 */ /* 0x100fe200078e0a00 */
[----:B------:R-:W-:Y:S01]  /*33c0*/  ISETP.GE.AND P5, PT, R26, RZ, PT ;  /* 0x000000ff1a00720c */ /* 0x000fe20003fa6270 */
[----:B------:R-:W-:Y:S01]  /*33d0*/  UIADD3.X UR9, UR4, 0x40000040, URZ, UP0, !UPT ;  /* 0x4000004004097890 */ /* 0x000fe200087fe43f */
[----:B------:R-:W-:Y:S01]  /*33e0*/  ISETP.GE.AND P0, PT, R28, RZ, PT ;  /* 0x000000ff1c00720c */ /* 0x000fe20003f06270 */
[--C-:B------:R-:W-:Y:S01]  /*33f0*/  @!P1 IMAD.IADD R17, R17, 0x1, -R0.reuse ;  /* 0x0000000111119824 */ /* 0x100fe200078e0a00 */
[----:B------:R-:W-:Y:S01]  /*3400*/  ISETP.GE.AND P1, PT, R30, RZ, PT ;  /* 0x000000ff1e00720c */ /* 0x000fe20003f26270 */
[----:B------:R-:W-:Y:S01]  /*3410*/  UIADD3.64 UR16, UR8, 0x80, URZ ;  /* 0x0000008008107897 */ /* 0x000fe2000fffe03f */
[----:B------:R-:W-:Y:S01]  /*3420*/  @!P2 IADD3 R11, R11, -R0, RZ ;  /* 0x800000000b0ba210 */ /* 0x000fe20007ffe0ff */
[--C-:B------:R-:W-:Y:S01]  /*3430*/  @!P4 IMAD.IADD R4, R4, 0x1, -R0.reuse ;  /* 0x000000010404c824 */ /* 0x100fe200078e0a00 */
[----:B------:R-:W-:Y:S01]  /*3440*/  ISETP.GE.AND P2, PT, R32, RZ, PT ;  /* 0x000000ff2000720c */ /* 0x000fe20003f46270 */
[----:B------:R-:W-:Y:S01]  /*3450*/  @!P6 IMAD.IADD R6, R6, 0x1, -R0 ;  /* 0x000000010606e824 */ /* 0x000fe200078e0a00 */
[----:B------:R-:W-:Y:S01]  /*3460*/  ISETP.NE.AND P6, PT, R9, RZ, PT ;  /* 0x000000ff0900720c */ /* 0x000fe20003fc5270 */
[----:B------:R-:W-:Y:S01]  /*3470*/  @!P3 IMAD.MOV R25, RZ, RZ, -R25 ;  /* 0x000000ffff19b224 */ /* 0x000fe200078e0a19 */
[----:B------:R-:W-:Y:S01]  /*3480*/  LOP3.LUT R0, RZ, R9, RZ, 0x33, !PT ;  /* 0x00000009ff007212 */ /* 0x000fe200078e33ff */
[----:B------:R-:W-:Y:S01]  /*3490*/  @!P5 IMAD.MOV R13, RZ, RZ, -R13 ;  /* 0x000000ffff0dd224 */ /* 0x000fe200078e0a0d */
[----:B------:R-:W-:Y:S01]  /*34a0*/  ISETP.GE.AND P4, PT, R34, RZ, PT ;  /* 0x000000ff2200720c */ /* 0x000fe20003f86270 */
[----:B------:R-:W-:Y:S01]  /*34b0*/  IMAD.MOV.U32 R9, RZ, RZ, R4 ;  /* 0x000000ffff097224 */ /* 0x000fe200078e0004 */
[----:B------:R-:W-:Y:S01]  /*34c0*/  SEL R28, R0, R25, !P6 ;  /* 0x00000019001c7207 */ /* 0x000fe20007000000 */
[----:B------:R-:W-:Y:S01]  /*34d0*/  @!P0 IMAD.MOV R21, RZ, RZ, -R21 ;  /* 0x000000ffff158224 */ /* 0x000fe200078e0a15 */
[----:B------:R-:W1:Y:S01]  /*34e0*/  LDC.64 R24, c[0x0][0x218] ;  /* 0x00008600ff187b82 */ /* 0x000e620000000a00 */
[----:B------:R-:W-:Y:S01]  /*34f0*/  ISETP.GE.AND P5, PT, R2, RZ, PT ;  /* 0x000000ff0200720c */ /* 0x000fe20003fa6270 */
[----:B------:R-:W-:Y:S01]  /*3500*/  @!P1 IMAD.MOV R17, RZ, RZ, -R17 ;  /* 0x000000ffff119224 */ /* 0x000fe200078e0a11 */
[----:B------:R-:W-:Y:S01]  /*3510*/  LEA.HI R62, R5, R62, RZ, 0x7 ;  /* 0x0000003e053e7211 */ /* 0x000fe200078f38ff */
[----:B------:R-:W-:Y:S01]  /*3520*/  IMAD.MOV.U32 R5, RZ, RZ, R6 ;  /* 0x000000ffff057224 */ /* 0x000fe200078e0006 */
[C---:B------:R-:W-:Y:S01]  /*3530*/  SEL R6, R0.reuse, R67, !P6 ;  /* 0x0000004300067207 */ /* 0x040fe20007000000 */
[----:B------:R-:W-:Y:S01]  /*3540*/  @!P2 IMAD.MOV R11, RZ, RZ, -R11 ;  /* 0x000000ffff0ba224 */ /* 0x000fe200078e0a0b */
[----:B------:R-:W-:Y:S01]  /*3550*/  SEL R2, R0, R55, !P6 ;  /* 0x0000003700027207 */ /* 0x000fe20007000000 */
[----:B0-----:R-:W-:Y:S01]  /*3560*/  IMAD R28, R28, R35, RZ ;  /* 0x000000231c1c7224 */ /* 0x001fe200078e02ff */
[C---:B------:R-:W-:Y:S01]  /*3570*/  SEL R10, R0.reuse, R7, !P6 ;  /* 0x00000007000a7207 */ /* 0x040fe20007000000 */
[----:B------:R-:W-:Y:S01]  /*3580*/  @!P4 IMAD.MOV R9, RZ, RZ, -R9 ;  /* 0x000000ffff09c224 */ /* 0x000fe200078e0a09 */
[----:B------:R-:W-:Y:S01]  /*3590*/  SEL R8, R0, R69, !P6 ;  /* 0x0000004500087207 */ /* 0x000fe20007000000 */
[----:B------:R-:W-:Y:S01]  /*35a0*/  IMAD R6, R6, R35, RZ ;  /* 0x0000002306067224 */ /* 0x000fe200078e02ff */
[C---:B------:R-:W-:Y:S01]  /*35b0*/  SEL R16, R0.reuse, R73, !P6 ;  /* 0x0000004900107207 */ /* 0x040fe20007000000 */
[----:B------:R-:W-:Y:S01]  /*35c0*/  @!P5 IMAD.MOV R5, RZ, RZ, -R5 ;  /* 0x000000ffff05d224 */ /* 0x000fe200078e0a05 */
[----:B------:R-:W-:Y:S01]  /*35d0*/  SEL R12, R0, R71, !P6 ;  /* 0x00000047000c7207 */ /* 0x000fe20007000000 */
[----:B------:R-:W-:Y:S01]  /*35e0*/  IMAD R2, R2, R35, RZ ;  /* 0x0000002302027224 */ /* 0x000fe200078e02ff */
[----:B------:R-:W-:Y:S01]  /*35f0*/  SEL R100, R0, R89, !P6 ;  /* 0x0000005900647207 */ /* 0x000fe20007000000 */
[----:B------:R-:W-:Y:S01]  /*3600*/  IMAD R10, R10, R35, RZ ;  /* 0x000000230a0a7224 */ /* 0x000fe200078e02ff */
[C---:B------:R-:W-:Y:S01]  /*3610*/  SEL R4, R0.reuse, R3, !P6 ;  /* 0x0000000300047207 */ /* 0x040fe20007000000 */
[----:B------:R-:W0:Y:S01]  /*3620*/  LDC R67, c[0x0][0x23c] ;  /* 0x00008f00ff437b82 */ /* 0x000e220000000800 */
[C---:B------:R-:W-:Y:S01]  /*3630*/  SEL R20, R0.reuse, R77, !P6 ;  /* 0x0000004d00147207 */ /* 0x040fe20007000000 */
[----:B------:R-:W-:Y:S01]  /*3640*/  UIADD3.64 UR20, UR8, 0x100, URZ ;  /* 0x0000010008147897 */ /* 0x000fe2000fffe03f */
[----:B------:R-:W-:Y:S01]  /*3650*/  SEL R22, R0, R81, !P6 ;  /* 0x0000005100167207 */ /* 0x000fe20007000000 */
[----:B------:R-:W-:Y:S01]  /*3660*/  IMAD R4, R4, R35, RZ ;  /* 0x0000002304047224 */ /* 0x000fe200078e02ff */
[C---:B------:R-:W-:Y:S01]  /*3670*/  SEL R54, R0.reuse, R83, !P6 ;  /* 0x0000005300367207 */ /* 0x040fe20007000000 */
[----:B------:R-:W-:Y:S01]  /*3680*/  UIADD3.64 UR24, UR8, 0x180, URZ ;  /* 0x0000018008187897 */ /* 0x000fe2000fffe03f */
[C---:B------:R-:W-:Y:S01]  /*3690*/  SEL R102, R0.reuse, R91, !P6 ;  /* 0x0000005b00667207 */ /* 0x040fe20007000000 */
[----:B------:R-:W-:Y:S01]  /*36a0*/  UIADD3.64 UR28, UR8, 0x200, URZ ;  /* 0x00000200081c7897 */ /* 0x000fe2000fffe03f */
[C---:B------:R-:W-:Y:S01]  /*36b0*/  SEL R18, R0.reuse, R75, !P6 ;  /* 0x0000004b00127207 */ /* 0x040fe20007000000 */
[----:B------:R-:W-:Y:S01]  /*36c0*/  UIADD3.64 UR32, UR8, 0x280, URZ ;  /* 0x0000028008207897 */ /* 0x000fe2000fffe03f */
[C---:B------:R-:W-:Y:S01]  /*36d0*/  SEL R96, R0.reuse, R85, !P6 ;  /* 0x0000005500607207 */ /* 0x040fe20007000000 */
[----:B------:R-:W-:Y:S01]  /*36e0*/  UIADD3.64 UR36, UR8, 0x300, URZ ;  /* 0x0000030008247897 */ /* 0x000fe2000fffe03f */
[----:B------:R-:W-:Y:S01]  /*36f0*/  SEL R98, R0, R87, !P6 ;  /* 0x0000005700627207 */ /* 0x000fe20007000000 */
[----:B------:R-:W-:Y:S01]  /*3700*/  IMAD R18, R18, R35, RZ ;  /* 0x0000002312127224 */ /* 0x000fe200078e02ff */
[----:B------:R-:W-:-:S02]  /*3710*/  SEL R104, R0, R93, !P6 ;  /* 0x0000005d00687207 */ /* 0x000fc40007000000 */
[C---:B------:R-:W-:Y:S02]  /*3720*/  SEL R106, R0.reuse, R95, !P6 ;  /* 0x0000005f006a7207 */ /* 0x040fe40007000000 */
[----:B------:R-:W-:Y:S01]  /*3730*/  SEL R108, R0, R97, !P6 ;  /* 0x00000061006c7207 */ /* 0x000fe20007000000 */
[----:B------:R-:W-:Y:S01]  /*3740*/  IMAD R97, R96, R35, RZ ;  /* 0x0000002360617224 */ /* 0x000fe200078e02ff */
[C---:B------:R-:W-:Y:S02]  /*3750*/  SEL R110, R0.reuse, R99, !P6 ;  /* 0x00000063006e7207 */ /* 0x040fe40007000000 */
[C---:B------:R-:W-:Y:S02]  /*3760*/  SEL R3, R0.reuse, R101, !P6 ;  /* 0x0000006500037207 */ /* 0x040fe40007000000 */
[C---:B------:R-:W-:Y:S02]  /*3770*/  SEL R119, R0.reuse, R119, !P6 ;  /* 0x0000007700777207 */ /* 0x040fe40007000000 */
[----:B------:R-:W-:-:S02]  /*3780*/  SEL R55, R0, R103, !P6 ;  /* 0x0000006700377207 */ /* 0x000fc40007000000 */
[C---:B------:R-:W-:Y:S01]  /*3790*/  SEL R7, R0.reuse, R105, !P6 ;  /* 0x0000006900077207 */ /* 0x040fe20007000000 */
[----:B------:R-:W-:Y:S01]  /*37a0*/  IMAD R119, R119, R35, RZ ;  /* 0x0000002377777224 */ /* 0x000fe200078e02ff */
[C---:B------:R-:W-:Y:S01]  /*37b0*/  SEL R120, R0.reuse, R107, !P6 ;  /* 0x0000006b00787207 */ /* 0x040fe20007000000 */
[----:B------:R-:W-:Y:S01]  /*37c0*/  IMAD R55, R55, R35, RZ ;  /* 0x0000002337377224 */ /* 0x000fe200078e02ff */
[C---:B------:R-:W-:Y:S02]  /*37d0*/  SEL R94, R0.reuse, R109, !P6 ;  /* 0x0000006d005e7207 */ /* 0x040fe40007000000 */
[----:B------:R-:W-:Y:S01]  /*37e0*/  SEL R52, R0, R111, !P6 ;  /* 0x0000006f00347207 */ /* 0x000fe20007000000 */
[----:B------:R-:W-:Y:S01]  /*37f0*/  IMAD R120, R120, R35, RZ ;  /* 0x0000002378787224 */ /* 0x000fe200078e02ff */
[C---:B------:R-:W-:Y:S02]  /*3800*/  SEL R92, R0.reuse, R113, !P6 ;  /* 0x00000071005c7207 */ /* 0x040fe40007000000 */
[----:B------:R-:W-:Y:S01]  /*3810*/  SEL R90, R0, R115, !P6 ;  /* 0x00000073005a7207 */ /* 0x000fe20007000000 */
[----:B------:R-:W-:Y:S01]  /*3820*/  IMAD R52, R52, R35, RZ ;  /* 0x0000002334347224 */ /* 0x000fe200078e02ff */
[----:B------:R-:W-:Y:S01]  /*3830*/  SEL R50, R0, R117, !P6 ;  /* 0x0000007500327207 */ /* 0x000fe20007000000 */
[----:B------:R-:W-:Y:S01]  /*3840*/  IMAD R105, R92, R35, RZ ;  /* 0x000000235c697224 */ /* 0x000fe200078e02ff */
[----:B------:R-:W-:-:S02]  /*3850*/  SEL R88, R0, R121, !P6 ;  /* 0x0000007900587207 */ /* 0x000fc40007000000 */
[----:B------:R-:W-:Y:S01]  /*3860*/  SEL R86, R0, R123, !P6 ;  /* 0x0000007b00567207 */ /* 0x000fe20007000000 */
[----:B------:R-:W-:Y:S01]  /*3870*/  IMAD R50, R50, R35, RZ ;  /* 0x0000002332327224 */ /* 0x000fe200078e02ff */
[----:B------:R-:W-:Y:S01]  /*3880*/  SEL R48, R0, R125, !P6 ;  /* 0x0000007d00307207 */ /* 0x000fe20007000000 */
[-C--:B------:R-:W-:Y:S01]  /*3890*/  IMAD R107, R88, R35.reuse, RZ ;  /* 0x00000023586b7224 */ /* 0x080fe200078e02ff */
[C---:B------:R-:W-:Y:S02]  /*38a0*/  SEL R112, R0.reuse, R112, !P6 ;  /* 0x0000007000707207 */ /* 0x040fe40007000000 */
[----:B------:R-:W-:Y:S01]  /*38b0*/  SEL R84, R0, R84, !P6 ;  /* 0x0000005400547207 */ /* 0x000fe20007000000 */
[-C--:B------:R-:W-:Y:S01]  /*38c0*/  IMAD R48, R48, R35.reuse, RZ ;  /* 0x0000002330307224 */ /* 0x080fe200078e02ff */
[----:B------:R-:W-:Y:S01]  /*38d0*/  SEL R46, R0, R46, !P6 ;  /* 0x0000002e002e7207 */ /* 0x000fe20007000000 */
[----:B------:R-:W-:Y:S01]  /*38e0*/  IMAD R112, R112, R35, RZ ;  /* 0x0000002370707224 */ /* 0x000fe200078e02ff */
[----:B------:R-:W-:-:S02]  /*38f0*/  SEL R82, R0, R82, !P6 ;  /* 0x0000005200527207 */ /* 0x000fc40007000000 */
[----:B------:R-:W-:Y:S01]  /*3900*/  SEL R80, R0, R80, !P6 ;  /* 0x0000005000507207 */ /* 0x000fe20007000000 */
[----:B------:R-:W-:Y:S01]  /*3910*/  IMAD R46, R46, R35, RZ ;  /* 0x000000232e2e7224 */ /* 0x000fe200078e02ff */
[----:B------:R-:W-:Y:S01]  /*3920*/  SEL R44, R0, R65, !P6 ;  /* 0x00000041002c7207 */ /* 0x000fe20007000000 */
[----:B------:R-:W-:Y:S01]  /*3930*/  IMAD R113, R82, R35, RZ ;  /* 0x0000002352717224 */ /* 0x000fe200078e02ff */
[C---:B------:R-:W-:Y:S02]  /*3940*/  SEL R114, R0.reuse, R63, !P6 ;  /* 0x0000003f00727207 */ /* 0x040fe40007000000 */
[----:B------:R-:W-:Y:S01]  /*3950*/  SEL R78, R0, R61, !P6 ;  /* 0x0000003d004e7207 */ /* 0x000fe20007000000 */
[----:B------:R-:W-:Y:S01]  /*3960*/  IMAD R44, R44, R35, RZ ;  /* 0x000000232c2c7224 */ /* 0x000fe200078e02ff */
        /* <DEDUP_REMOVED lines=45> */
[-C--:B------:R-:W-:Y:S01]  /*3c40*/  IMAD R5, R8, R35.reuse, RZ ;  /* 0x0000002308057224 */ /* 0x080fe200078e02ff */
[-C--:B-1----:R-:W-:Y:S01]  /*3c50*/  LEA R65, P2, R6, R24.reuse, 0x1 ;  /* 0x0000001806417211 */ /* 0x082fe200078408ff */
[-C--:B------:R-:W-:Y:S01]  /*3c60*/  IMAD R8, R12, R35.reuse, RZ ;  /* 0x000000230c087224 */ /* 0x080fe200078e02ff */
[----:B------:R-:W-:Y:S01]  /*3c70*/  LEA R78, P0, R79, UR6, 0x1 ;  /* 0x000000064f4e7c11 */ /* 0x000fe2000f8008ff */
[----:B------:R-:W-:Y:S01]  /*3c80*/  IMAD R12, R20, R35, RZ ;  /* 0x00000023140c7224 */ /* 0x000fe200078e02ff */
[----:B------:R-:W-:Y:S01]  /*3c90*/  LEA.HI.X.SX32 R15, R6, R25, 0x1, P2 ;  /* 0x00000019060f7211 */ /* 0x000fe200010f0eff */
[-C--:B------:R-:W-:Y:S01]  /*3ca0*/  IMAD R20, R98, R35.reuse, RZ ;  /* 0x0000002362147224 */ /* 0x080fe200078e02ff */
[-C--:B------:R-:W-:Y:S01]  /*3cb0*/  LEA R9, P6, R5, R24.reuse, 0x1 ;  /* 0x0000001805097211 */ /* 0x080fe200078c08ff */
[-C--:B------:R-:W-:Y:S01]  /*3cc0*/  IMAD R102, R108, R35.reuse, RZ ;  /* 0x000000236c667224 */ /* 0x080fe200078e02ff */
[-C--:B------:R-:W-:Y:S01]  /*3cd0*/  LEA R6, P2, R21, R24.reuse, 0x1 ;  /* 0x0000001815067211 */ /* 0x080fe200078408ff */
[-C--:B------:R-:W-:Y:S01]  /*3ce0*/  IMAD R22, R3, R35.reuse, RZ ;  /* 0x0000002303167224 */ /* 0x080fe200078e02ff */
[----:B------:R1:W-:Y:S01]  /*3cf0*/  STL [R1], R15 ;  /* 0x0000000f01007387 */ /* 0x0003e20000100800 */
[----:B------:R-:W-:Y:S01]  /*3d00*/  IMAD R54, R7, R35, RZ ;  /* 0x0000002307367224 */ /* 0x000fe200078e02ff */
[----:B------:R-:W-:Y:S01]  /*3d10*/  LEA.HI.X.SX32 R21, R21, R25, 0x1, P2 ;  /* 0x0000001915157211 */ /* 0x000fe200010f0eff */
[-C--:B------:R-:W-:Y:S01]  /*3d20*/  IMAD R121, R72, R35.reuse, RZ ;  /* 0x0000002348797224 */ /* 0x080fe200078e02ff */
[-C--:B------:R-:W-:Y:S01]  /*3d30*/  LEA R3, P4, R4, R24.reuse, 0x1 ;  /* 0x0000001804037211 */ /* 0x080fe200078808ff */
[-C--:B------:R-:W-:Y:S01]  /*3d40*/  IMAD R37, R70, R35.reuse, RZ ;  /* 0x0000002346257224 */ /* 0x080fe200078e02ff */
[-C--:B------:R-:W-:Y:S01]  /*3d50*/  LEA R7, P1, R8, R24.reuse, 0x1 ;  /* 0x0000001808077211 */ /* 0x080fe200078208ff */
[----:B------:R-:W-:Y:S01]  /*3d60*/  IMAD R36, R36, R35, RZ ;  /* 0x0000002324247224 */ /* 0x000fe200078e02ff */
[----:B------:R-:W-:Y:S01]  /*3d70*/  LEA.HI.X.SX32 R4, R4, R25, 0x1, P4 ;  /* 0x0000001904047211 */ /* 0x000fe200020f0eff */
[----:B------:R-:W-:Y:S01]  /*3d80*/  IMAD R122, R122, R35, RZ ;  /* 0x000000237a7a7224 */ /* 0x000fe200078e02ff */
[----:B-1----:R-:W-:Y:S01]  /*3d90*/  LEA.HI.X.SX32 R15, R5, R25, 0x1, P6 ;  /* 0x00000019050f7211 */ /* 0x002fe200030f0eff */
[-C--:B------:R-:W-:Y:S01]  /*3da0*/  IMAD R33, R68, R35.reuse, RZ ;  /* 0x0000002344217224 */ /* 0x080fe200078e02ff */
[-C--:B------:R-:W-:Y:S01]  /*3db0*/  LEA R5, P6, R13, R24.reuse, 0x1 ;  /* 0x000000180d057211 */ /* 0x080fe200078c08ff */
[----:B------:R-:W-:Y:S01]  /*3dc0*/  IMAD R31, R66, R35, RZ ;  /* 0x00000023421f7224 */ /* 0x000fe200078e02ff */
[----:B------:R-:W-:Y:S01]  /*3dd0*/  LEA.HI.X.SX32 R8, R8, R25, 0x1, P1 ;  /* 0x0000001908087211 */ /* 0x000fe200008f0eff */
[-C--:B------:R-:W-:Y:S01]  /*3de0*/  IMAD R123, R60, R35.reuse, RZ ;  /* 0x000000233c7b7224 */ /* 0x080fe200078e02ff */
[-C--:B------:R-:W-:Y:S01]  /*3df0*/  LEA R60, P2, R20, R24.reuse, 0x1 ;  /* 0x00000018143c7211 */ /* 0x080fe200078408ff */
[-C--:B------:R-:W-:Y:S01]  /*3e00*/  IMAD R29, R58, R35.reuse, RZ ;  /* 0x000000233a1d7224 */ /* 0x080fe200078e02ff */
[----:B------:R-:W-:Y:S01]  /*3e10*/  LEA.HI.X.SX32 R79, R79, UR7, 0x1, P0 ;  /* 0x000000074f4f7c11 */ /* 0x000fe200080f0eff */
[----:B------:R-:W-:Y:S01]  /*3e20*/  IMAD R27, R56, R35, RZ ;  /* 0x00000023381b7224 */ /* 0x000fe200078e02ff */
[----:B------:R-:W-:Y:S01]  /*3e30*/  LEA.HI.X.SX32 R58, R20, R25, 0x1, P2 ;  /* 0x00000019143a7211 */ /* 0x000fe200010f0eff */
[-C--:B------:R-:W-:Y:S01]  /*3e40*/  IMAD R124, R124, R35.reuse, RZ ;  /* 0x000000237c7c7224 */ /* 0x080fe200078e02ff */
[CC--:B------:R-:W-:Y:S01]  /*3e50*/  LEA R20, P2, R57.reuse, R24.reuse, 0x1 ;  /* 0x0000001839147211 */ /* 0x0c0fe200078408ff */
[-C--:B------:R-:W-:Y:S01]  /*3e60*/  IMAD R26, R26, R35.reuse, RZ ;  /* 0x000000231a1a7224 */ /* 0x080fe200078e02ff */
[----:B------:R-:W-:Y:S01]  /*3e70*/  SHF.R.S32.HI R62, RZ, 0x7, R62 ;  /* 0x00000007ff3e7819 */ /* 0x000fe2000001143e */
[-C--:B------:R-:W-:Y:S01]  /*3e80*/  IMAD R125, R14, R35.reuse, RZ ;  /* 0x000000230e7d7224 */ /* 0x080fe200078e02ff */
[-C--:B------:R-:W-:Y:S01]  /*3e90*/  LEA R14, P3, R2, R24.reuse, 0x1 ;  /* 0x00000018020e7211 */ /* 0x080fe200078608ff */
[----:B------:R-:W-:Y:S01]  /*3ea0*/  IMAD R30, R30, R35, RZ ;  /* 0x000000231e1e7224 */ /* 0x000fe200078e02ff */
[----:B------:R-:W-:Y:S01]  /*3eb0*/  LEA.HI.X.SX32 R63, R57, R25, 0x1, P2 ;  /* 0x00000019393f7211 */ /* 0x000fe200010f0eff */
[----:B------:R-:W-:Y:S01]  /*3ec0*/  IMAD R32, R32, R35, RZ ;  /* 0x0000002320207224 */ /* 0x000fe200078e02ff */
[----:B------:R-:W-:Y:S01]  /*3ed0*/  LEA.HI.X.SX32 R11, R2, R25, 0x1, P3 ;  /* 0x00000019020b7211 */ /* 0x000fe200018f0eff */
[-C--:B------:R-:W-:Y:S01]  /*3ee0*/  IMAD R34, R34, R35.reuse, RZ ;  /* 0x0000002322227224 */ /* 0x080fe200078e02ff */
[-C--:B------:R-:W-:Y:S01]  /*3ef0*/  LEA R2, P3, R18, R24.reuse, 0x1 ;  /* 0x0000001812027211 */ /* 0x080fe200078608ff */
[----:B------:R-:W-:Y:S01]  /*3f00*/  IMAD R35, R0, R35, RZ ;  /* 0x0000002300237224 */ /* 0x000fe200078e02ff */
[----:B------:R-:W-:Y:S01]  /*3f10*/  LEA R0, P5, R10, R24, 0x1 ;  /* 0x000000180a007211 */ /* 0x000fe200078a08ff */
[----:B------:R1:W-:Y:S01]  /*3f20*/  STL [R1+0x98], R11 ;  /* 0x0000980b01007387 */ /* 0x0003e20000100800 */
[----:B------:R-:W-:-:S02]  /*3f30*/  LEA.HI.X.SX32 R18, R18, R25, 0x1, P3 ;  /* 0x0000001912127211 */ /* 0x000fc400018f0eff */
[-C--:B------:R-:W-:Y:S02]  /*3f40*/  LEA.HI.X.SX32 R56, R10, R25.reuse, 0x1, P5 ;  /* 0x000000190a387211 */ /* 0x080fe400028f0eff */
[-C--:B------:R-:W-:Y:S02]  /*3f50*/  LEA R10, P5, R17, R24.reuse, 0x1 ;  /* 0x00000018110a7211 */ /* 0x080fe400078a08ff */
[-C--:B------:R-:W-:Y:S01]  /*3f60*/  LEA R59, P3, R16, R24.reuse, 0x1 ;  /* 0x00000018103b7211 */ /* 0x080fe200078608ff */
[----:B------:R2:W-:Y:S01]  /*3f70*/  STL [R1+0x4], R56 ;  /* 0x0000043801007387 */ /* 0x0005e20000100800 */
[-C--:B------:R-:W-:Y:S02]  /*3f80*/  LEA R57, P2, R53, R24.reuse, 0x1 ;  /* 0x0000001835397211 */ /* 0x080fe400078408ff */
[C---:B-1----:R-:W-:Y:S01]  /*3f90*/  LEA R11, P4, R12.reuse, R24, 0x1 ;  /* 0x000000180c0b7211 */ /* 0x042fe200078808ff */
[----:B------:R1:W-:Y:S03]  /*3fa0*/  STL [R1+0x9c], R15 ;  /* 0x00009c0f01007387 */ /* 0x0003e60000100800 */
[-C--:B------:R-:W-:Y:S01]  /*3fb0*/  LEA.HI.X.SX32 R12, R12, R25.reuse, 0x1, P4 ;  /* 0x000000190c0c7211 */ /* 0x080fe200020f0eff */
[----:B------:R3:W-:Y:S01]  /*3fc0*/  STL [R1+0x8], R21 ;  /* 0x0000081501007387 */ /* 0x0007e20000100800 */
[----:B--2---:R-:W-:-:S02]  /*3fd0*/  LEA.HI.X.SX32 R56, R17, R25, 0x1, P5 ;  /* 0x0000001911387211 */ /* 0x004fc400028f0eff */
[-C--:B------:R-:W-:Y:S01]  /*3fe0*/  LEA R17, P5, R23, R24.reuse, 0x1 ;  /* 0x0000001817117211 */ /* 0x080fe200078a08ff */
[----:B------:R2:W-:Y:S01]  /*3ff0*/  STL [R1+0xa0], R18 ;  /* 0x0000a01201007387 */ /* 0x0005e20000100800 */
[-C--:B-1----:R-:W-:Y:S02]  /*4000*/  LEA R15, P1, R97, R24.reuse, 0x1 ;  /* 0x00000018610f7211 */ /* 0x082fe400078208ff */
[-C--:B------:R-:W-:Y:S01]  /*4010*/  LEA.HI.X.SX32 R61, R23, R25.reuse, 0x1, P5 ;  /* 0x00000019173d7211 */ /* 0x080fe200028f0eff */
[----:B------:R1:W-:Y:S01]  /*4020*/  STL [R1+0xc], R56 ;  /* 0x00000c3801007387 */ /* 0x0003e20000100800 */
[----:B---3--:R-:W-:Y:S02]  /*4030*/  LEA.HI.X.SX32 R21, R13, R25, 0x1, P6 ;  /* 0x000000190d157211 */ /* 0x008fe400030f0eff */
[-C--:B------:R-:W-:Y:S02]  /*4040*/  LEA R13, P6, R19, R24.reuse, 0x1 ;  /* 0x00000018130d7211 */ /* 0x080fe400078c08ff */
[-C--:B------:R-:W-:Y:S01]  /*4050*/  LEA R23, P5, R55, R24.reuse, 0x1 ;  /* 0x0000001837177211 */ /* 0x080fe200078a08ff */
[----:B------:R3:W-:Y:S01]  /*4060*/  STL [R1+0x10], R21 ;  /* 0x0000101501007387 */ /* 0x0007e20000100800 */
[----:B--2---:R-:W-:-:S02]  /*4070*/  LEA R18, P4, R100, R24, 0x1 ;  /* 0x0000001864127211 */ /* 0x004fc400078808ff */
[-C--:B------:R-:W-:Y:S01]  /*4080*/  LEA.HI.X.SX32 R97, R97, R25.reuse, 0x1, P1 ;  /* 0x0000001961617211 */ /* 0x080fe200008f0eff */
[----:B------:R2:W-:Y:S01]  /*4090*/  STL [R1+0x14], R58 ;  /* 0x0000143a01007387 */ /* 0x0005e20000100800 */
[-C--:B-1----:R-:W-:Y:S02]  /*40a0*/  LEA.HI.X.SX32 R56, R16, R25.reuse, 0x1, P3 ;  /* 0x0000001910387211 */ /* 0x082fe400018f0eff */
[-C--:B------:R-:W-:Y:S02]  /*40b0*/  LEA R16, P3, R22, R24.reuse, 0x1 ;  /* 0x0000001816107211 */ /* 0x080fe400078608ff */
[-C--:B------:R-:W-:Y:S01]  /*40c0*/  LEA.HI.X.SX32 R100, R100, R25.reuse, 0x1, P4 ;  /* 0x0000001964647211 */ /* 0x080fe200020f0eff */
[----:B------:R1:W-:Y:S01]  /*40d0*/  STL [R1+0xa4], R56 ;  /* 0x0000a43801007387 */ /* 0x0003e20000100800 */
[-C--:B---3--:R-:W-:Y:S02]  /*40e0*/  LEA R21, P1, R102, R24.reuse, 0x1 ;  /* 0x0000001866157211 */ /* 0x088fe400078208ff */
[----:B--2---:R-:W-:Y:S01]  /*40f0*/  LEA.HI.X.SX32 R58, R19, R25, 0x1, P6 ;  /* 0x00000019133a7211 */ /* 0x004fe200030f0eff */
[----:B------:R2:W-:Y:S01]  /*4100*/  STL [R1+0x18], R61 ;  /* 0x0000183d01007387 */ /* 0x0005e20000100800 */
[----:B------:R-:W-:-:S02]  /*4110*/  LEA R19, P6, R54, R24, 0x1 ;  /* 0x0000001836137211 */ /* 0x000fc400078c08ff */
[----:B------:R-:W-:Y:S01]  /*4120*/  LEA.HI.X.SX32 R102, R102, R25, 0x1, P1 ;  /* 0x0000001966667211 */ /* 0x000fe200008f0eff */
[----:B------:R3:W-:Y:S01]  /*4130*/  STL [R1+0xa8], R58 ;  /* 0x0000a83a01007387 */ /* 0x0007e20000100800 */
[----:B-1----:R-:W-:-:S03]  /*4140*/  LEA R56, P4, R119, R24, 0x1 ;  /* 0x0000001877387211 */ /* 0x002fc600078808ff */
[----:B------:R1:W-:Y:S01]  /*4150*/  STL [R1+0x1c], R63 ;  /* 0x00001c3f01007387 */ /* 0x0003e20000100800 */
[-C--:B------:R-:W-:Y:S02]  /*4160*/  LEA.HI.X.SX32 R119, R119, R25.reuse, 0x1, P4 ;  /* 0x0000001977777211 */ /* 0x080fe400020f0eff */
[-C--:B--2---:R-:W-:Y:S02]  /*4170*/  LEA.HI.X.SX32 R61, R22, R25.reuse, 0x1, P3 ;  /* 0x00000019163d7211 */ /* 0x084fe400018f0eff */
[-C--:B------:R-:W-:Y:S02]  /*4180*/  LEA R22, P3, R52, R24.reuse, 0x1 ;  /* 0x0000001834167211 */ /* 0x080fe400078608ff */
[-C--:B---3--:R-:W-:Y:S01]  /*4190*/  LEA R58, P1, R120, R24.reuse, 0x1 ;  /* 0x00000018783a7211 */ /* 0x088fe200078208ff */
[----:B------:R2:W-:Y:S01]  /*41a0*/  STL [R1+0xac], R61 ;  /* 0x0000ac3d01007387 */ /* 0x0005e20000100800 */
[----:B-1----:R-:W-:Y:S02]  /*41b0*/  LEA.HI.X.SX32 R63, R55, R25, 0x1, P5 ;  /* 0x00000019373f7211 */ /* 0x002fe400028f0eff */
[----:B------:R-:W-:-:S02]  /*41c0*/  LEA R66, P5, R51, R24, 0x1 ;  /* 0x0000001833427211 */ /* 0x000fc400078a08ff */
[----:B------:R-:W-:Y:S02]  /*41d0*/  LEA.HI.X.SX32 R120, R120, R25, 0x1, P1 ;  /* 0x0000001978787211 */ /* 0x000fe400008f0eff */
[----:B------:R-:W-:Y:S02]  /*41e0*/  LOP3.LUT R55, R41, 0x10, RZ, 0xfc, !PT ;  /* 0x0000001029377812 */ /* 0x000fe400078efcff */
[----:B--2---:R-:W-:-:S04]  /*41f0*/  LEA R61, P4, R105, R24, 0x1 ;  /* 0x00000018693d7211 */ /* 0x004fc800078808ff */
[-C--:B------:R-:W-:Y:S01]  /*4200*/  LEA.HI.X.SX32 R105, R105, R25.reuse, 0x1, P4 ;  /* 0x0000001969697211 */ /* 0x080fe200020f0eff */
[----:B------:R1:W-:Y:S04]  /*4210*/  STL [R1+0x28], R61 ;  /* 0x0000283d01007387 */ /* 0x0003e80000100800 */
[----:B------:R2:W-:Y:S04]  /*4220*/  STL [R1+0x20], R63 ;  /* 0x0000203f01007387 */ /* 0x0005e80000100800 */
[----:B------:R-:W-:Y:S01]  /*4230*/  STL [R1+0xb8], R66 ;  /* 0x0000b84201007387 */ /* 0x000fe20000100800 */
[----:B-1----:R-:W-:-:S02]  /*4240*/  LEA.HI.X.SX32 R61, R54, R25, 0x1, P6 ;  /* 0x00000019363d7211 */ /* 0x002fc400030f0eff */
[----:B------:R-:W-:Y:S02]  /*4250*/  LOP3.LUT R54, R41, 0x18, RZ, 0xfc, !PT ;  /* 0x0000001829367812 */ /* 0x000fe400078efcff */
[-C--:B--2---:R-:W-:Y:S01]  /*4260*/  LEA R63, P6, R50, R24.reuse, 0x1 ;  /* 0x00000018323f7211 */ /* 0x084fe200078c08ff */
[----:B------:R1:W-:Y:S04]  /*4270*/  STL [R1+0xb0], R61 ;  /* 0x0000b03d01007387 */ /* 0x0003e80000100800 */
[----:B------:R2:W-:Y:S01]  /*4280*/  STL [R1+0x114], R63 ;  /* 0x0001143f01007387 */ /* 0x0005e20000100800 */
[----:B-1----:R-:W-:Y:S02]  /*4290*/  LEA R61, P1, R107, R24, 0x1 ;  /* 0x000000186b3d7211 */ /* 0x002fe400078208ff */
[----:B--2---:R-:W-:-:S03]  /*42a0*/  LEA.HI.X.SX32 R63, R53, R25, 0x1, P2 ;  /* 0x00000019353f7211 */ /* 0x004fc600010f0eff */
[----:B------:R1:W-:Y:S01]  /*42b0*/  STL [R1+0x38], R61 ;  /* 0x0000383d01007387 */ /* 0x0003e20000100800 */
[----:B------:R-:W-:Y:S02]  /*42c0*/  LEA R66, P2, R49, R24, 0x1 ;  /* 0x0000001831427211 */ /* 0x000fe400078408ff */
[----:B------:R-:W-:Y:S01]  /*42d0*/  LEA.HI.X.SX32 R107, R107, R25, 0x1, P1 ;  /* 0x000000196b6b7211 */ /* 0x000fe200008f0eff */
[----:B------:R2:W-:Y:S01]  /*42e0*/  STL [R1+0x24], R63 ;  /* 0x0000243f01007387 */ /* 0x0005e20000100800 */
[----:B------:R-:W-:-:S03]  /*42f0*/  LOP3.LUT R53, R41, 0x20, RZ, 0xfc, !PT ;  /* 0x0000002029357812 */ /* 0x000fc600078efcff */
[----:B------:R-:W-:Y:S01]  /*4300*/  STL [R1+0xc0], R66 ;  /* 0x0000c04201007387 */ /* 0x000fe20000100800 */
[----:B-1----:R-:W-:Y:S02]  /*4310*/  LEA.HI.X.SX32 R61, R52, R25, 0x1, P3 ;  /* 0x00000019343d7211 */ /* 0x002fe400018f0eff */
[----:B------:R-:W-:Y:S02]  /*4320*/  LOP3.LUT R52, R41, 0x28, RZ, 0xfc, !PT ;  /* 0x0000002829347812 */ /* 0x000fe400078efcff */
[-C--:B--2---:R-:W-:Y:S01]  /*4330*/  LEA R63, P3, R48, R24.reuse, 0x1 ;  /* 0x00000018303f7211 */ /* 0x084fe200078608ff */
[----:B------:R1:W-:Y:S04]  /*4340*/  STL [R1+0xb4], R61 ;  /* 0x0000b43d01007387 */ /* 0x0003e80000100800 */
[----:B------:R2:W-:Y:S01]  /*4350*/  STL [R1+0x118], R63 ;  /* 0x0001183f01007387 */ /* 0x0005e20000100800 */
[----:B-1----:R-:W-:-:S02]  /*4360*/  LEA R61, P4, R112, R24, 0x1 ;  /* 0x00000018703d7211 */ /* 0x002fc400078808ff */
        /* <DEDUP_REMOVED lines=54> */
[C---:B------:R-:W-:Y:S02]  /*46d0*/  LEA R66, P5, R118.reuse, R24, 0x1 ;  /* 0x0000001876427211 */ /* 0x040fe400078a08ff */
[-C--:B------:R-:W-:Y:S01]  /*46e0*/  LEA.HI.X.SX32 R117, R117, R25.reuse, 0x1, P4 ;  /* 0x0000001975757211 */ /* 0x080fe200020f0eff */
[----:B------:R2:W-:Y:S01]  /*46f0*/  STL [R1+0x54], R63 ;  /* 0x0000543f01007387 */ /* 0x0005e20000100800 */
[-C--:B------:R-:W-:Y:S02]  /*4700*/  LEA.HI.X.SX32 R118, R118, R25.reuse, 0x1, P5 ;  /* 0x0000001976767211 */ /* 0x080fe400028f0eff */
[C---:B------:R-:W-:Y:S01]  /*4710*/  LOP3.LUT R43, R41.reuse, 0x70, RZ, 0xfc, !PT ;  /* 0x00000070292b7812 */ /* 0x040fe200078efcff */
[----:B------:R-:W-:Y:S01]  /*4720*/  STL [R1+0x64], R66 ;  /* 0x0000644201007387 */ /* 0x000fe20000100800 */
[----:B-1----:R-:W-:Y:S02]  /*4730*/  LEA.HI.X.SX32 R61, R42, R25, 0x1, P6 ;  /* 0x000000192a3d7211 */ /* 0x002fe400030f0eff */
[----:B------:R-:W-:-:S02]  /*4740*/  LOP3.LUT R42, R41, 0x78, RZ, 0xfc, !PT ;  /* 0x00000078292a7812 */ /* 0x000fc400078efcff */
[-C--:B--2---:R-:W-:Y:S01]  /*4750*/  LEA R63, P6, R38, R24.reuse, 0x1 ;  /* 0x00000018263f7211 */ /* 0x084fe200078c08ff */
[----:B------:R1:W-:Y:S04]  /*4760*/  STL [R1+0xdc], R61 ;  /* 0x0000dc3d01007387 */ /* 0x0003e80000100800 */
[----:B------:R2:W-:Y:S01]  /*4770*/  STL [R1+0x12c], R63 ;  /* 0x00012c3f01007387 */ /* 0x0005e20000100800 */
[----:B-1----:R-:W-:Y:S02]  /*4780*/  LEA R61, P1, R121, R24, 0x1 ;  /* 0x00000018793d7211 */ /* 0x002fe400078208ff */
[----:B--2---:R-:W-:-:S03]  /*4790*/  LEA.HI.X.SX32 R63, R40, R25, 0x1, P2 ;  /* 0x00000019283f7211 */ /* 0x004fc600010f0eff */
[----:B------:R1:W-:Y:S01]  /*47a0*/  STL [R1+0x68], R61 ;  /* 0x0000683d01007387 */ /* 0x0003e20000100800 */
[-C--:B------:R-:W-:Y:S02]  /*47b0*/  LEA R66, P2, R37, R24.reuse, 0x1 ;  /* 0x0000001825427211 */ /* 0x080fe400078408ff */
[-C--:B------:R-:W-:Y:S01]  /*47c0*/  LEA.HI.X.SX32 R121, R121, R25.reuse, 0x1, P1 ;  /* 0x0000001979797211 */ /* 0x080fe200008f0eff */
[----:B------:R2:W-:Y:S04]  /*47d0*/  STL [R1+0x5c], R63 ;  /* 0x00005c3f01007387 */ /* 0x0005e80000100800 */
[----:B------:R3:W-:Y:S01]  /*47e0*/  STL [R1+0xec], R66 ;  /* 0x0000ec4201007387 */ /* 0x0007e20000100800 */
[----:B-1----:R-:W-:Y:S02]  /*47f0*/  LEA.HI.X.SX32 R61, R39, R25, 0x1, P3 ;  /* 0x00000019273d7211 */ /* 0x002fe400018f0eff */
[----:B--2---:R-:W-:-:S03]  /*4800*/  LEA R63, P3, R36, R24, 0x1 ;  /* 0x00000018243f7211 */ /* 0x004fc600078608ff */
[----:B------:R1:W-:Y:S01]  /*4810*/  STL [R1+0xe4], R61 ;  /* 0x0000e43d01007387 */ /* 0x0003e20000100800 */
[----:B---3--:R-:W-:-:S03]  /*4820*/  LEA R66, P5, R33, R24, 0x1 ;  /* 0x0000001821427211 */ /* 0x008fc600078a08ff */
[----:B------:R2:W-:Y:S01]  /*4830*/  STL [R1+0x130], R63 ;  /* 0x0001303f01007387 */ /* 0x0005e20000100800 */
[----:B-1----:R-:W-:Y:S02]  /*4840*/  LEA R61, P4, R122, R24, 0x1 ;  /* 0x000000187a3d7211 */ /* 0x002fe400078808ff */
[----:B--2---:R-:W-:-:S03]  /*4850*/  LEA.HI.X.SX32 R63, R38, R25, 0x1, P6 ;  /* 0x00000019263f7211 */ /* 0x004fc600030f0eff */
[----:B------:R1:W-:Y:S01]  /*4860*/  STL [R1+0x70], R61 ;  /* 0x0000703d01007387 */ /* 0x0003e20000100800 */
[----:B------:R-:W-:Y:S02]  /*4870*/  LEA.HI.X.SX32 R122, R122, R25, 0x1, P4 ;  /* 0x000000197a7a7211 */ /* 0x000fe400020f0eff */
[----:B------:R-:W-:Y:S01]  /*4880*/  CS2R R38, SRZ ;  /* 0x0000000000267805 */ /* 0x000fe2000001ff00 */
[----:B------:R-:W-:Y:S04]  /*4890*/  STL [R1+0xf4], R66 ;  /* 0x0000f44201007387 */ /* 0x000fe80000100800 */
[----:B------:R2:W-:Y:S01]  /*48a0*/  STL [R1+0xe8], R63 ;  /* 0x0000e83f01007387 */ /* 0x0005e20000100800 */
[----:B-1----:R-:W-:-:S05]  /*48b0*/  LEA R61, P6, R31, R24, 0x1 ;  /* 0x000000181f3d7211 */ /* 0x002fca00078c08ff */
[----:B------:R1:W-:Y:S01]  /*48c0*/  STL [R1+0x134], R61 ;  /* 0x0001343d01007387 */ /* 0x0003e20000100800 */
[----:B--2---:R-:W-:-:S04]  /*48d0*/  LEA R63, P1, R123, R24, 0x1 ;  /* 0x000000187b3f7211 */ /* 0x004fc800078208ff */
[-C--:B------:R-:W-:Y:S01]  /*48e0*/  LEA.HI.X.SX32 R123, R123, R25.reuse, 0x1, P1 ;  /* 0x000000197b7b7211 */ /* 0x080fe200008f0eff */
[----:B------:R2:W-:Y:S01]  /*48f0*/  STL [R1+0x78], R63 ;  /* 0x0000783f01007387 */ /* 0x0005e20000100800 */
[----:B-1----:R-:W-:Y:S02]  /*4900*/  LEA.HI.X.SX32 R61, R37, R25, 0x1, P2 ;  /* 0x00000019253d7211 */ /* 0x002fe400010f0eff */
[----:B------:R-:W-:-:S03]  /*4910*/  LEA R66, P2, R29, R24, 0x1 ;  /* 0x000000181d427211 */ /* 0x000fc600078408ff */
[----:B------:R1:W-:Y:S01]  /*4920*/  STL [R1+0x6c], R61 ;  /* 0x00006c3d01007387 */ /* 0x0003e20000100800 */
[----:B--2---:R-:W-:-:S03]  /*4930*/  LEA.HI.X.SX32 R63, R36, R25, 0x1, P3 ;  /* 0x00000019243f7211 */ /* 0x004fc600018f0eff */
[----:B------:R-:W-:Y:S01]  /*4940*/  STL [R1+0xfc], R66 ;  /* 0x0000fc4201007387 */ /* 0x000fe20000100800 */
[----:B------:R-:W-:-:S03]  /*4950*/  CS2R R36, SRZ ;  /* 0x0000000000247805 */ /* 0x000fc6000001ff00 */
        /* <DEDUP_REMOVED lines=21> */
[----:B------:R2:W-:Y:S04]  /*4ab0*/  STL [R1+0x108], R66 ;  /* 0x0001084201007387 */ /* 0x0005e80000100800 */
[----:B------:R3:W-:Y:S01]  /*4ac0*/  STL [R1+0x100], R63 ;  /* 0x0001003f01007387 */ /* 0x0007e20000100800 */
[----:B-1----:R-:W-:Y:S02]  /*4ad0*/  LEA R61, P3, R32, R24, 0x1 ;  /* 0x00000018203d7211 */ /* 0x002fe400078608ff */
[----:B--2---:R-:W-:-:S03]  /*4ae0*/  LEA.HI.X.SX32 R66, R26, R25, 0x1, P5 ;  /* 0x000000191a427211 */ /* 0x004fc600028f0eff */
[----:B------:R1:W-:Y:S01]  /*4af0*/  STL [R1+0x140], R61 ;  /* 0x0001403d01007387 */ /* 0x0003e20000100800 */
[----:B------:R-:W-:Y:S02]  /*4b00*/  CS2R R26, SRZ ;  /* 0x00000000001a7805 */ /* 0x000fe4000001ff00 */
[----:B---3--:R-:W-:-:S05]  /*4b10*/  LEA R63, P4, R34, R24, 0x1 ;  /* 0x00000018223f7211 */ /* 0x008fca00078808ff */
[----:B------:R2:W-:Y:S01]  /*4b20*/  STL [R1+0x10c], R63 ;  /* 0x00010c3f01007387 */ /* 0x0005e20000100800 */
[----:B-1----:R-:W-:-:S03]  /*4b30*/  LEA R61, P5, R35, R24, 0x1 ;  /* 0x00000018233d7211 */ /* 0x002fc600078a08ff */
[----:B------:R1:W-:Y:S04]  /*4b40*/  STL [R1+0x84], R66 ;  /* 0x0000844201007387 */ /* 0x0003e80000100800 */
[----:B------:R3:W-:Y:S01]  /*4b50*/  STL [R1+0x110], R61 ;  /* 0x0001103d01007387 */ /* 0x0007e20000100800 */
[-C--:B--2---:R-:W-:Y:S02]  /*4b60*/  LEA.HI.X.SX32 R63, R28, R25.reuse, 0x1, P6 ;  /* 0x000000191c3f7211 */ /* 0x084fe400030f0eff */
[----:B------:R-:W-:Y:S02]  /*4b70*/  CS2R R28, SRZ ;  /* 0x00000000001c7805 */ /* 0x000fe4000001ff00 */
[----:B-1----:R-:W-:Y:S01]  /*4b80*/  LEA.HI.X.SX32 R66, R32, R25, 0x1, P3 ;  /* 0x0000001920427211 */ /* 0x002fe200018f0eff */
[----:B------:R1:W-:Y:S01]  /*4b90*/  STL [R1+0x90], R63 ;  /* 0x0000903f01007387 */ /* 0x0003e20000100800 */
[----:B------:R-:W-:-:S02]  /*4ba0*/  CS2R R32, SRZ ;  /* 0x0000000000207805 */ /* 0x000fc4000001ff00 */
[----:B---3--:R-:W-:Y:S02]  /*4bb0*/  LEA.HI.X.SX32 R61, R30, R25, 0x1, P2 ;  /* 0x000000191e3d7211 */ /* 0x008fe400010f0eff */
[----:B------:R-:W-:-:S03]  /*4bc0*/  CS2R R30, SRZ ;  /* 0x00000000001e7805 */ /* 0x000fc6000001ff00 */
[----:B------:R2:W-:Y:S01]  /*4bd0*/  STL [R1+0x30], R61 ;  /* 0x0000303d01007387 */ /* 0x0005e20000100800 */
[----:B-1----:R-:W-:-:S03]  /*4be0*/  LEA.HI.X.SX32 R63, R34, R25, 0x1, P4 ;  /* 0x00000019223f7211 */ /* 0x002fc600020f0eff */
[----:B------:R-:W-:Y:S04]  /*4bf0*/  STL [R1+0x94], R66 ;  /* 0x0000944201007387 */ /* 0x000fe80000100800 */
[----:B------:R1:W-:Y:S01]  /*4c00*/  STL [R1+0x34], R63 ;  /* 0x0000343f01007387 */ /* 0x0003e20000100800 */
[----:B--2---:R-:W-:Y:S02]  /*4c10*/  LEA.HI.X.SX32 R61, R35, R25, 0x1, P5 ;  /* 0x00000019233d7211 */ /* 0x004fe400028f0eff */
[----:B------:R-:W-:Y:S02]  /*4c20*/  CS2R R24, SRZ ;  /* 0x0000000000187805 */ /* 0x000fe4000001ff00 */
[----:B------:R-:W-:Y:S01]  /*4c30*/  CS2R R34, SRZ ;  /* 0x0000000000227805 */ /* 0x000fe2000001ff00 */
[----:B------:R2:W-:Y:S01]  /*4c40*/  STL [R1+0x8c], R61 ;  /* 0x00008c3d01007387 */ /* 0x0005e20000100800 */
[----:B-1----:R-:W1:Y:S01]  /*4c50*/  LDC R63, c[0x0][0x238] ;  /* 0x00008e00ff3f7b82 */ /* 0x002e620000000800 */
[----:B--2---:R-:W-:Y:S01]  /*4c60*/  LOP3.LUT R61, R41, 0x8, RZ, 0xfc, !PT ;  /* 0x00000008293d7812 */ /* 0x004fe200078efcff */
[----:B-1----:R-:W-:-:S02]  /*4c70*/  IMAD R66, R42, R63, RZ ;  /* 0x0000003f2a427224 */ /* 0x002fc400078e02ff */
[-C--:B------:R-:W-:Y:S01]  /*4c80*/  IMAD R69, R43, R63.reuse, RZ ;  /* 0x0000003f2b457224 */ /* 0x080fe200078e02ff */
[----:B------:R-:W-:Y:S01]  /*4c90*/  CS2R R42, SRZ ;  /* 0x00000000002a7805 */ /* 0x000fe2000001ff00 */
[-C--:B------:R-:W-:Y:S01]  /*4ca0*/  IMAD R68, R44, R63.reuse, RZ ;  /* 0x0000003f2c447224 */ /* 0x080fe200078e02ff */
[----:B------:R1:W-:Y:S01]  /*4cb0*/  STL [R1+0x160], R66 ;  /* 0x0001604201007387 */ /* 0x0003e20000100800 */
[-C--:B------:R-:W-:Y:S01]  /*4cc0*/  IMAD R61, R61, R63.reuse, RZ ;  /* 0x0000003f3d3d7224 */ /* 0x080fe200078e02ff */
[----:B0-----:R-:W-:Y:S02]  /*4cd0*/  SHF.L.U32 R61, R67, 0x7, RZ ;  /* 0x00000007433d7819 */ /* 0x001fe400000006ff */
[----:B------:R0:W-:Y:S04]  /*4ce0*/  STL [R1+0x15c], R69 ;  /* 0x00015c4501007387 */ /* 0x0001e80000100800 */
[----:B------:R2:W-:Y:S01]  /*4cf0*/  STL [R1+0x158], R68 ;  /* 0x0001584401007387 */ /* 0x0005e20000100800 */
[-C--:B-1----:R-:W-:Y:S01]  /*4d00*/  IMAD R66, R45, R63.reuse, RZ ;  /* 0x0000003f2d427224 */ /* 0x082fe200078e02ff */
[----:B------:R-:W-:Y:S01]  /*4d10*/  CS2R R44, SRZ ;  /* 0x00000000002c7805 */ /* 0x000fe2000001ff00 */
[----:B0-----:R-:W-:-:S03]  /*4d20*/  IMAD R69, R46, R63, RZ ;  /* 0x0000003f2e457224 */ /* 0x001fc600078e02ff */
[----:B------:R0:W-:Y:S01]  /*4d30*/  STL [R1+0x154], R66 ;  /* 0x0001544201007387 */ /* 0x0001e20000100800 */
[----:B--2---:R-:W-:-:S03]  /*4d40*/  IMAD R68, R47, R63, RZ ;  /* 0x0000003f2f447224 */ /* 0x004fc600078e02ff */
[----:B------:R1:W-:Y:S01]  /*4d50*/  STL [R1+0x150], R69 ;  /* 0x0001504501007387 */ /* 0x0003e20000100800 */
[----:B------:R-:W-:-:S03]  /*4d60*/  CS2R R46, SRZ ;  /* 0x00000000002e7805 */ /* 0x000fc6000001ff00 */
[----:B------:R2:W-:Y:S01]  /*4d70*/  STL [R1+0x14c], R68 ;  /* 0x00014c4401007387 */ /* 0x0005e20000100800 */
[-C--:B0-----:R-:W-:Y:S02]  /*4d80*/  IMAD R66, R48, R63.reuse, RZ ;  /* 0x0000003f30427224 */ /* 0x081fe400078e02ff */
[----:B-1----:R-:W-:-:S03]  /*4d90*/  IMAD R69, R49, R63, RZ ;  /* 0x0000003f31457224 */ /* 0x002fc600078e02ff */
[----:B------:R0:W-:Y:S01]  /*4da0*/  STL [R1+0x148], R66 ;  /* 0x0001484201007387 */ /* 0x0001e20000100800 */
[-C--:B------:R-:W-:Y:S01]  /*4db0*/  IMAD R69, R52, R63.reuse, RZ ;  /* 0x0000003f34457224 */ /* 0x080fe200078e02ff */
[----:B------:R-:W-:Y:S01]  /*4dc0*/  CS2R R48, SRZ ;  /* 0x0000000000307805 */ /* 0x000fe2000001ff00 */
[-C--:B--2---:R-:W-:Y:S02]  /*4dd0*/  IMAD R68, R50, R63.reuse, RZ ;  /* 0x0000003f32447224 */ /* 0x084fe400078e02ff */
[-C--:B------:R-:W-:Y:S01]  /*4de0*/  IMAD R68, R53, R63.reuse, RZ ;  /* 0x0000003f35447224 */ /* 0x080fe200078e02ff */
[----:B------:R-:W-:Y:S01]  /*4df0*/  CS2R R52, SRZ ;  /* 0x0000000000347805 */ /* 0x000fe2000001ff00 */
[-C--:B------:R-:W-:Y:S02]  /*4e00*/  IMAD R68, R55, R63.reuse, RZ ;  /* 0x0000003f37447224 */ /* 0x080fe400078e02ff */
[-C--:B0-----:R-:W-:Y:S01]  /*4e10*/  IMAD R66, R51, R63.reuse, RZ ;  /* 0x0000003f33427224 */ /* 0x081fe200078e02ff */
[----:B------:R-:W-:Y:S01]  /*4e20*/  CS2R R50, SRZ ;  /* 0x0000000000327805 */ /* 0x000fe2000001ff00 */
[-C--:B------:R-:W-:Y:S01]  /*4e30*/  IMAD R66, R54, R63.reuse, RZ ;  /* 0x0000003f36427224 */ /* 0x080fe200078e02ff */
[----:B------:R-:W-:Y:S01]  /*4e40*/  CS2R R54, SRZ ;  /* 0x0000000000367805 */ /* 0x000fe2000001ff00 */
[----:B------:R-:W-:Y:S01]  /*4e50*/  IMAD R66, R41, R63, RZ ;  /* 0x0000003f29427224 */ /* 0x000fe200078e02ff */
[----:B------:R-:W-:Y:S01]  /*4e60*/  CS2R R40, SRZ ;  /* 0x0000000000287805 */ /* 0x000fe2000001ff00 */
[----:B------:R-:W-:-:S05]  /*4e70*/  IMAD R63, R64, R67, RZ ;  /* 0x00000043403f7224 */ /* 0x000fca00078e02ff */
[----:B------:R-:W-:-:S04]  /*4e80*/  SHF.R.S32.HI R64, RZ, 0x1f, R63 ;  /* 0x0000001fff407819 */ /* 0x000fc8000001143f */
[C---:B------:R-:W-:Y:S01]  /*4e90*/  SHF.L.U64.HI R64, R63.reuse, 0x1, R64 ;  /* 0x000000013f407819 */ /* 0x040fe20000010240 */
[----:B------:R-:W-:-:S07]  /*4ea0*/  IMAD.SHL.U32 R63, R63, 0x2, RZ ;  /* 0x000000023f3f7824 */ /* 0x000fce00078e00ff */
.L_x_1:
[----:B------:R0:W-:Y:S01]  /*4eb0*/  STL [R1+0x168], R62 ;  /* 0x0001683e01007387 */ /* 0x0001e20000100800 */
[----:B------:R-:W1:Y:S01]  /*4ec0*/  LDC R85, c[0x0][0x238] ;  /* 0x00008e00ff557b82 */ /* 0x000e620000000800 */
[----:B------:R-:W-:Y:S01]  /*4ed0*/  PRMT R74, RZ, 0x7610, R74 ;  /* 0x00007610ff4a7816 */ /* 0x000fe2000000004a */
[----:B------:R-:W2:Y:S01]  /*4ee0*/  S2R R61, SR_TID.X ;  /* 0x00000000003d7919 */ /* 0x000ea20000002100 */
[----:B------:R-:W3:Y:S05]  /*4ef0*/  S2R R66, SR_TID.X ;  /* 0x0000000000427919 */ /* 0x000eea0000002100 */
[----:B------:R-:W4:Y:S01]  /*4f00*/  LDC R67, c[0x0][0x238] ;  /* 0x00008e00ff437b82 */ /* 0x000f220000000800 */
[----:B0-----:R-:W0:Y:S01]  /*4f10*/  S2R R62, SR_TID.X ;  /* 0x00000000003e7919 */ /* 0x001e220000002100 */
[----:B------:R-:W5:Y:S06]  /*4f20*/  S2R R70, SR_TID.X ;  /* 0x0000000000467919 */ /* 0x000f6c0000002100 */
[----:B------:R-:W1:Y:S08]  /*4f30*/  LDC R71, c[0x0][0x238] ;  /* 0x00008e00ff477b82 */ /* 0x000e700000000800 */
[----:B------:R-:W1:Y:S01]  /*4f40*/  LDC R89, c[0x0][0x238] ;  /* 0x00008e00ff597b82 */ /* 0x000e620000000800 */
[----:B--2---:R-:W-:-:S02]  /*4f50*/  SHF.R.U32.HI R72, RZ, 0x6, R61 ;  /* 0x00000006ff487819 */ /* 0x004fc4000001163d */
[----:B---3--:R-:W-:Y:S02]  /*4f60*/  SHF.R.U32.HI R66, RZ, 0x6, R66 ;  /* 0x00000006ff427819 */ /* 0x008fe40000011642 */
[----:B------:R-:W-:Y:S02]  /*4f70*/  SGXT.U32 R72, R72, 0x3 ;  /* 0x000000034848781a */ /* 0x000fe40000000000 */
[----:B0-----:R-:W-:Y:S02]  /*4f80*/  SHF.R.U32.HI R73, RZ, 0x6, R62 ;  /* 0x00000006ff497819 */ /* 0x001fe4000001163e */
[----:B------:R-:W-:Y:S02]  /*4f90*/  SGXT.U32 R66, R66, 0x3 ;  /* 0x000000034242781a */ /* 0x000fe40000000000 */
[----:B------:R-:W-:Y:S02]  /*4fa0*/  SGXT.U32 R73, R73, 0x3 ;  /* 0x000000034949781a */ /* 0x000fe40000000000 */
[----:B-----5:R-:W-:Y:S01]  /*4fb0*/  SHF.R.U32.HI R70, RZ, 0x6, R70 ;  /* 0x00000006ff467819 */ /* 0x020fe20000011646 */
[----:B----4-:R-:W-:Y:S01]  /*4fc0*/  IMAD R66, R66, R67, RZ ;  /* 0x0000004342427224 */ /* 0x010fe200078e02ff */
[----:B------:R-:W-:-:S02]  /*4fd0*/  LOP3.LUT R73, R73, 0x18, RZ, 0xfc, !PT ;  /* 0x0000001849497812 */ /* 0x000fc400078efcff */
[----:B------:R-:W-:Y:S01]  /*4fe0*/  SHF.R.U32.HI R62, RZ, 0x6, R62 ;  /* 0x00000006ff3e7819 */ /* 0x000fe2000001163e */
[----:B------:R-:W-:Y:S01]  /*4ff0*/  IMAD.WIDE R66, R66, 0x2, R78 ;  /* 0x0000000242427825 */ /* 0x000fe200078e024e */
[----:B------:R-:W-:Y:S02]  /*5000*/  ISETP.GE.AND P0, PT, R72, UR40, PT ;  /* 0x0000002848007c0c */ /* 0x000fe4000bf06270 */
[----:B------:R-:W-:Y:S01]  /*5010*/  SGXT.U32 R70, R70, 0x3 ;  /* 0x000000034646781a */ /* 0x000fe20000000000 */
[----:B-1----:R-:W-:Y:S01]  /*5020*/  IMAD R73, R73, R85, RZ ;  /* 0x0000005549497224 */ /* 0x002fe200078e02ff */
[----:B------:R-:W-:Y:S01]  /*5030*/  LOP3.LUT R68, R72, 0x8, RZ, 0xfc, !PT ;  /* 0x0000000848447812 */ /* 0x000fe200078efcff */
[----:B------:R-:W0:Y:S01]  /*5040*/  S2R R85, SR_TID.X ;  /* 0x0000000000557919 */ /* 0x000e220000002100 */
[----:B------:R-:W-:Y:S02]  /*5050*/  SGXT.U32 R62, R62, 0x3 ;  /* 0x000000033e3e781a */ /* 0x000fe40000000000 */
[----:B------:R-:W-:-:S02]  /*5060*/  LOP3.LUT R70, R70, 0x8, RZ, 0xfc, !PT ;  /* 0x0000000846467812 */ /* 0x000fc400078efcff */
[----:B------:R-:W-:Y:S02]  /*5070*/  LOP3.LUT R62, R62, 0x10, RZ, 0xfc, !PT ;  /* 0x000000103e3e7812 */ /* 0x000fe400078efcff */
[----:B------:R-:W-:Y:S01]  /*5080*/  ISETP.GE.AND P1, PT, R68, UR40, PT ;  /* 0x0000002844007c0c */ /* 0x000fe2000bf26270 */
[----:B------:R-:W-:Y:S01]  /*5090*/  IMAD R70, R70, R71, RZ ;  /* 0x0000004746467224 */ /* 0x000fe200078e02ff */
[----:B------:R1:W2:Y:S01]  /*50a0*/  @!P0 LDG.E.U16 R74, desc[UR14][R66.64] ;  /* 0x0000000e424a8981 */ /* 0x0002a2000c1e1500 */
[----:B------:R-:W-:Y:S01]  /*50b0*/  IMAD R62, R62, R89, RZ ;  /* 0x000000593e3e7224 */ /* 0x000fe200078e02ff */
[----:B------:R-:W-:Y:S01]  /*50c0*/  PRMT R75, RZ, 0x7610, R75 ;  /* 0x00007610ff4b7816 */ /* 0x000fe2000000004b */
[----:B------:R-:W3:Y:S01]  /*50d0*/  LDC R89, c[0x0][0x238] ;  /* 0x00008e00ff597b82 */ /* 0x000ee20000000800 */
[----:B------:R-:W-:Y:S01]  /*50e0*/  LOP3.LUT R69, R72, 0x10, RZ, 0xfc, !PT ;  /* 0x0000001048457812 */ /* 0x000fe200078efcff */
[----:B-1----:R-:W-:-:S06]  /*50f0*/  IMAD.WIDE R66, R70, 0x2, R78 ;  /* 0x0000000246427825 */ /* 0x002fcc00078e024e */
[----:B------:R1:W4:Y:S01]  /*5100*/  @!P1 LDG.E.U16 R75, desc[UR14][R66.64] ;  /* 0x0000000e424b9981 */ /* 0x000322000c1e1500 */
[----:B------:R-:W-:Y:S01]  /*5110*/  ISETP.GE.AND P2, PT, R69, UR40, PT ;  /* 0x0000002845007c0c */ /* 0x000fe2000bf46270 */
[----:B-1----:R-:W-:Y:S01]  /*5120*/  IMAD.WIDE R66, R62, 0x2, R78 ;  /* 0x000000023e427825 */ /* 0x002fe200078e024e */
[--C-:B0-----:R-:W-:Y:S02]  /*5130*/  SHF.R.U32.HI R62, RZ, 0x6, R85.reuse ;  /* 0x00000006ff3e7819 */ /* 0x101fe40000011655 */
[----:B------:R-:W-:-:S04]  /*5140*/  SHF.R.U32.HI R85, RZ, 0x6, R85 ;  /* 0x00000006ff557819 */ /* 0x000fc80000011655 */
[----:B------:R-:W-:Y:S02]  /*5150*/  SGXT.U32 R85, R85, 0x3 ;  /* 0x000000035555781a */ /* 0x000fe40000000000 */
[C---:B------:R-:W-:Y:S02]  /*5160*/  LOP3.LUT R68, R72.reuse, 0x18, RZ, 0xfc, !PT ;  /* 0x0000001848447812 */ /* 0x040fe400078efcff */
[----:B------:R-:W-:Y:S02]  /*5170*/  LOP3.LUT R85, R85, 0x20, RZ, 0xfc, !PT ;  /* 0x0000002055557812 */ /* 0x000fe400078efcff */
[----:B------:R-:W-:Y:S02]  /*5180*/  LOP3.LUT R69, R72, 0x20, RZ, 0xfc, !PT ;  /* 0x0000002048457812 */ /* 0x000fe400078efcff */
[----:B------:R-:W-:Y:S01]  /*5190*/  PRMT R76, RZ, 0x7610, R76 ;  /* 0x00007610ff4c7816 */ /* 0x000fe2000000004c */
[----:B---3--:R-:W-:Y:S01]  /*51a0*/  IMAD R85, R85, R89, RZ ;  /* 0x0000005955557224 */ /* 0x008fe200078e02ff */
[----:B------:R-:W-:Y:S01]  /*51b0*/  ISETP.GE.AND P3, PT, R68, UR40, PT ;  /* 0x0000002844007c0c */ /* 0x000fe2000bf66270 */
[----:B------:R-:W0:Y:S01]  /*51c0*/  LDC R89, c[0x0][0x238] ;  /* 0x00008e00ff597b82 */ /* 0x000e220000000800 */
[----:B------:R-:W-:Y:S01]  /*51d0*/  ISETP.GE.AND P4, PT, R69, UR40, PT ;  /* 0x0000002845007c0c */ /* 0x000fe2000bf86270 */
[--C-:B------:R-:W-:Y:S01]  /*51e0*/  IMAD.WIDE R68, R73, 0x2, R78.reuse ;  /* 0x0000000249447825 */ /* 0x100fe200078e024e */
[----:B------:R1:W3:Y:S05]  /*51f0*/  @!P2 LDG.E.U16 R76, desc[UR14][R66.64] ;  /* 0x0000000e424ca981 */ /* 0x0002ea000c1e1500 */
[----:B------:R-:W5:Y:S01]  /*5200*/  LDC R73, c[0x0][0x238] ;  /* 0x00008e00ff497b82 */ /* 0x000f620000000800 */
[----:B-1----:R-:W-:-:S02]  /*5210*/  IMAD.WIDE R66, R85, 0x2, R78 ;  /* 0x0000000255427825 */ /* 0x002fc400078e024e */
[----:B------:R-:W1:Y:S01]  /*5220*/  S2R R85, SR_TID.X ;  /* 0x0000000000557919 */ /* 0x000e620000002100 */
[----:B------:R-:W-:-:S04]  /*5230*/  SGXT.U32 R62, R62, 0x3 ;  /* 0x000000033e3e781a */ /* 0x000fc80000000000 */
[----:B------:R-:W-:Y:S02]  /*5240*/  LOP3.LUT R62, R62, 0x28, RZ, 0xfc, !PT ;  /* 0x000000283e3e7812 */ /* 0x000fe400078efcff */
[----:B------:R-:W-:Y:S02]  /*5250*/  PRMT R77, RZ, 0x7610, R77 ;  /* 0x00007610ff4d7816 */ /* 0x000fe4000000004d */
[C---:B------:R-:W-:Y:S02]  /*5260*/  LOP3.LUT R70, R72.reuse, 0x28, RZ, 0xfc, !PT ;  /* 0x0000002848467812 */ /* 0x040fe400078efcff */
[----:B------:R-:W-:Y:S02]  /*5270*/  LOP3.LUT R71, R72, 0x30, RZ, 0xfc, !PT ;  /* 0x0000003048477812 */ /* 0x000fe400078efcff */
[----:B------:R5:W3:Y:S02]  /*5280*/  @!P3 LDG.E.U16 R77, desc[UR14][R68.64] ;  /* 0x0000000e444db981 */ /* 0x000ae4000c1e1500 */
[----:B-----5:R-:W-:-:S02]  /*5290*/  IMAD R62, R62, R73, RZ ;  /* 0x000000493e3e7224 */ /* 0x020fc400078e02ff */
[----:B------:R-:W5:Y:S02]  /*52a0*/  LDC R73, c[0x0][0x238] ;  /* 0x00008e00ff497b82 */ /* 0x000f640000000800 */
[----:B------:R-:W-:Y:S01]  /*52b0*/  IMAD.WIDE R68, R62, 0x2, R78 ;  /* 0x000000023e447825 */ /* 0x000fe200078e024e */
[----:B------:R-:W-:Y:S02]  /*52c0*/  ISETP.GE.AND P6, PT, R70, UR40, PT ;  /* 0x0000002846007c0c */ /* 0x000fe4000bfc6270 */
[----:B------:R-:W-:Y:S02]  /*52d0*/  ISETP.GE.AND P0, PT, R71, UR40, PT ;  /* 0x0000002847007c0c */ /* 0x000fe4000bf06270 */
[--C-:B-1----:R-:W-:Y:S02]  /*52e0*/  SHF.R.U32.HI R62, RZ, 0x6, R85.reuse ;  /* 0x00000006ff3e7819 */ /* 0x102fe40000011655 */
[----:B------:R-:W-:Y:S02]  /*52f0*/  SHF.R.U32.HI R85, RZ, 0x6, R85 ;  /* 0x00000006ff557819 */ /* 0x000fe40000011655 */
[----:B------:R-:W-:-:S02]  /*5300*/  SGXT.U32 R62, R62, 0x3 ;  /* 0x000000033e3e781a */ /* 0x000fc40000000000 */
[----:B------:R-:W-:Y:S02]  /*5310*/  LOP3.LUT R71, R72, 0x38, RZ, 0xfc, !PT ;  /* 0x0000003848477812 */ /* 0x000fe400078efcff */
[----:B------:R-:W-:Y:S02]  /*5320*/  SGXT.U32 R85, R85, 0x3 ;  /* 0x000000035555781a */ /* 0x000fe40000000000 */
[----:B------:R-:W-:Y:S02]  /*5330*/  PRMT R80, RZ, 0x7610, R80 ;  /* 0x00007610ff507816 */ /* 0x000fe40000000050 */
[----:B------:R-:W-:Y:S02]  /*5340*/  LOP3.LUT R62, R62, 0x38, RZ, 0xfc, !PT ;  /* 0x000000383e3e7812 */ /* 0x000fe400078efcff */
[----:B------:R-:W-:Y:S02]  /*5350*/  ISETP.GE.AND P1, PT, R71, UR40, PT ;  /* 0x0000002847007c0c */ /* 0x000fe4000bf26270 */
[----:B------:R-:W-:Y:S01]  /*5360*/  PRMT R81, RZ, 0x7610, R81 ;  /* 0x00007610ff517816 */ /* 0x000fe20000000051 */
[----:B------:R1:W3:Y:S01]  /*5370*/  @!P4 LDG.E.U16 R80, desc[UR14][R66.64] ;  /* 0x0000000e4250c981 */ /* 0x0002e2000c1e1500 */
[----:B------:R-:W-:Y:S01]  /*5380*/  LOP3.LUT R85, R85, 0x30, RZ, 0xfc, !PT ;  /* 0x0000003055557812 */ /* 0x000fe200078efcff */
[----:B-----5:R-:W-:Y:S01]  /*5390*/  IMAD R62, R62, R73, RZ ;  /* 0x000000493e3e7224 */ /* 0x020fe200078e02ff */
[----:B------:R-:W-:-:S02]  /*53a0*/  PRMT R83, RZ, 0x7610, R83 ;  /* 0x00007610ff537816 */ /* 0x000fc40000000053 */
[----:B------:R5:W2:Y:S01]  /*53b0*/  @!P6 LDG.E.U16 R81, desc[UR14][R68.64] ;  /* 0x0000000e4451e981 */ /* 0x000aa2000c1e1500 */
[----:B0-----:R-:W-:Y:S01]  /*53c0*/  IMAD R85, R85, R89, RZ ;  /* 0x0000005955557224 */ /* 0x001fe200078e02ff */
[----:B-1----:R-:W-:Y:S02]  /*53d0*/  LOP3.LUT R66, R72, 0x60, RZ, 0xfc, !PT ;  /* 0x0000006048427812 */ /* 0x002fe400078efcff */
[----:B------:R-:W4:Y:S01]  /*53e0*/  LDL R89, [R1+0x148] ;  /* 0x0001480001597983 */ /* 0x000f220000100800 */
[----:B------:R-:W-:Y:S02]  /*53f0*/  PRMT R82, RZ, 0x7610, R82 ;  /* 0x00007610ff527816 */ /* 0x000fe40000000052 */
[----:B------:R-:W-:Y:S01]  /*5400*/  ISETP.GE.AND P6, PT, R66, UR40, PT ;  /* 0x0000002842007c0c */ /* 0x000fe2000bfc6270 */
[----:B-----5:R-:W-:Y:S01]  /*5410*/  IMAD.WIDE R68, R62, 0x2, R78 ;  /* 0x000000023e447825 */ /* 0x020fe200078e024e */
[----:B------:R-:W-:-:S03]  /*5420*/  LOP3.LUT R73, R72, 0x68, RZ, 0xfc, !PT ;  /* 0x0000006848497812 */ /* 0x000fc600078efcff */
[----:B------:R-:W-:Y:S01]  /*5430*/  IMAD.WIDE R66, R85, 0x2, R78 ;  /* 0x0000000255427825 */ /* 0x000fe200078e024e */
[----:B------:R-:W5:Y:S01]  /*5440*/  @!P1 LDG.E.U16 R83, desc[UR14][R68.64] ;  /* 0x0000000e44539981 */ /* 0x000f62000c1e1500 */
[----:B------:R-:W-:Y:S01]  /*5450*/  SHF.R.U32.HI R62, RZ, 0x6, R61 ;  /* 0x00000006ff3e7819 */ /* 0x000fe2000001163d */
[----:B------:R-:W0:Y:S02]  /*5460*/  LDC R85, c[0x0][0x238] ;  /* 0x00008e00ff557b82 */ /* 0x000e240000000800 */
[----:B------:R4:W5:Y:S01]  /*5470*/  @!P0 LDG.E.U16 R82, desc[UR14][R66.64] ;  /* 0x0000000e42528981 */ /* 0x000962000c1e1500 */
[----:B------:R-:W-:-:S03]  /*5480*/  ISETP.GE.AND P0, PT, R73, UR40, PT ;  /* 0x0000002849007c0c */ /* 0x000fc6000bf06270 */
[----:B------:R-:W3:Y:S04]  /*5490*/  LDL R73, [R1+0x150] ;  /* 0x0001500001497983 */ /* 0x000ee80000100800 */
[----:B------:R-:W2:Y:S04]  /*54a0*/  LDL R69, [R1+0x14c] ;  /* 0x00014c0001457983 */ /* 0x000ea80000100800 */
[----:B------:R-:W5:Y:S01]  /*54b0*/  LDL R61, [R1+0x154] ;  /* 0x00015400013d7983 */ /* 0x000f620000100800 */
[----:B------:R-:W-:Y:S02]  /*54c0*/  LOP3.LUT R70, R72, 0x40, RZ, 0xfc, !PT ;  /* 0x0000004048467812 */ /* 0x000fe400078efcff */
[----:B------:R-:W-:-:S02]  /*54d0*/  SGXT.U32 R62, R62, 0x3 ;  /* 0x000000033e3e781a */ /* 0x000fc40000000000 */
[----:B------:R-:W-:Y:S02]  /*54e0*/  LOP3.LUT R71, R72, 0x48, RZ, 0xfc, !PT ;  /* 0x0000004848477812 */ /* 0x000fe400078efcff */
[----:B------:R-:W-:Y:S02]  /*54f0*/  ISETP.GE.AND P2, PT, R70, UR40, PT ;  /* 0x0000002846007c0c */ /* 0x000fe4000bf46270 */
[----:B------:R-:W-:Y:S02]  /*5500*/  LOP3.LUT R70, R72, 0x50, RZ, 0xfc, !PT ;  /* 0x0000005048467812 */ /* 0x000fe400078efcff */
[----:B------:R-:W-:Y:S02]  /*5510*/  LOP3.LUT R62, R62, 0x40, RZ, 0xfc, !PT ;  /* 0x000000403e3e7812 */ /* 0x000fe400078efcff */
[----:B------:R-:W-:Y:S02]  /*5520*/  ISETP.GE.AND P3, PT, R71, UR40, PT ;  /* 0x0000002847007c0c */ /* 0x000fe4000bf66270 */
[----:B------:R-:W-:Y:S01]  /*5530*/  LOP3.LUT R71, R72, 0x58, RZ, 0xfc, !PT ;  /* 0x0000005848477812 */ /* 0x000fe200078efcff */
[----:B0-----:R-:W-:Y:S01]  /*5540*/  IMAD R62, R62, R85, RZ ;  /* 0x000000553e3e7224 */ /* 0x001fe200078e02ff */
[----:B------:R-:W-:-:S02]  /*5550*/  ISETP.GE.AND P4, PT, R70, UR40, PT ;  /* 0x0000002846007c0c */ /* 0x000fc4000bf86270 */
[----:B------:R-:W-:Y:S02]  /*5560*/  LOP3.LUT R85, R72, 0x70, RZ, 0xfc, !PT ;  /* 0x0000007048557812 */ /* 0x000fe400078efcff */
[----:B------:R-:W-:Y:S01]  /*5570*/  ISETP.GE.AND P5, PT, R71, UR40, PT ;  /* 0x0000002847007c0c */ /* 0x000fe2000bfa6270 */
[----:B------:R-:W-:Y:S01]  /*5580*/  IMAD.WIDE R70, R62, 0x2, R78 ;  /* 0x000000023e467825 */ /* 0x000fe200078e024e */
[----:B------:R-:W-:Y:S01]  /*5590*/  PRMT R84, RZ, 0x7610, R84 ;  /* 0x00007610ff547816 */ /* 0x000fe20000000054 */
[----:B------:R-:W5:Y:S01]  /*55a0*/  LDL R62, [R1+0x160] ;  /* 0x00016000013e7983 */ /* 0x000f620000100800 */
[----:B------:R-:W-:Y:S02]  /*55b0*/  ISETP.GE.AND P1, PT, R85, UR40, PT ;  /* 0x0000002855007c0c */ /* 0x000fe4000bf26270 */
[----:B------:R-:W-:Y:S02]  /*55c0*/  PRMT R85, RZ, 0x7610, R85 ;  /* 0x00007610ff557816 */ /* 0x000fe40000000055 */
[----:B------:R-:W-:Y:S01]  /*55d0*/  PRMT R86, RZ, 0x7610, R86 ;  /* 0x00007610ff567816 */ /* 0x000fe20000000056 */
[----:B------:R3:W5:Y:S01]  /*55e0*/  @!P2 LDG.E.U16 R84, desc[UR14][R70.64] ;  /* 0x0000000e4654a981 */ /* 0x000762000c1e1500 */
[----:B----4-:R-:W-:Y:S01]  /*55f0*/  IMAD.WIDE R66, R89, 0x2, R78 ;  /* 0x0000000259427825 */ /* 0x010fe200078e024e */
[----:B------:R-:W-:-:S04]  /*5600*/  LOP3.LUT R89, R72, 0x78, RZ, 0xfc, !PT ;  /* 0x0000007848597812 */ /* 0x000fc800078efcff */
[----:B------:R-:W4:Y:S01]  /*5610*/  @!P3 LDG.E.U16 R85, desc[UR14][R66.64] ;  /* 0x0000000e4255b981 */ /* 0x000f22000c1e1500 */
[----:B---3--:R-:W-:-:S04]  /*5620*/  IMAD.WIDE R70, R73, 0x2, R78 ;  /* 0x0000000249467825 */ /* 0x008fc800078e024e */
[----:B--2---:R-:W-:-:S04]  /*5630*/  IMAD.WIDE R68, R69, 0x2, R78 ;  /* 0x0000000245447825 */ /* 0x004fc800078e024e */
[----:B-----5:R-:W-:Y:S01]  /*5640*/  IMAD.WIDE R72, R61, 0x2, R78 ;  /* 0x000000023d487825 */ /* 0x020fe200078e024e */
[----:B------:R-:W2:Y:S04]  /*5650*/  @!P4 LDG.E.U16 R86, desc[UR14][R68.64] ;  /* 0x0000000e4456c981 */ /* 0x000ea8000c1e1500 */
[----:B------:R-:W3:Y:S04]  /*5660*/  LDL.LU R61, [R1+0x110] ;  /* 0x00011000013d7983 */ /* 0x000ee80000300800 */
[----:B------:R-:W5:Y:S04]  /*5670*/  LDL R67, [R1+0x158] ;  /* 0x0001580001437983 */ /* 0x000f680000100800 */
[----:B------:R-:W4:Y:S01]  /*5680*/  LDL R69, [R1+0x15c] ;  /* 0x00015c0001457983 */ /* 0x000f220000100800 */
[----:B------:R-:W-:-:S02]  /*5690*/  ISETP.GE.AND P2, PT, R89, UR40, PT ;  /* 0x0000002859007c0c */ /* 0x000fc4000bf46270 */
[----:B------:R-:W-:Y:S02]  /*56a0*/  PRMT R87, RZ, 0x7610, R87 ;  /* 0x00007610ff577816 */ /* 0x000fe40000000057 */
[----:B------:R-:W-:Y:S01]  /*56b0*/  PRMT R89, RZ, 0x7610, R89 ;  /* 0x00007610ff597816 */ /* 0x000fe20000000059 */
[----:B------:R0:W-:Y:S04]  /*56c0*/  STL [R1+0x170], R78 ;  /* 0x0001704e01007387 */ /* 0x0001e80000100800 */
[----:B------:R1:W2:Y:S02]  /*56d0*/  @!P5 LDG.E.U16 R87, desc[UR14][R70.64] ;  /* 0x0000000e4657d981 */ /* 0x0002a4000c1e1500 */
[----:B-1----:R-:W-:-:S05]  /*56e0*/  IMAD.WIDE R70, R62, 0x2, R78 ;  /* 0x000000023e467825 */ /* 0x002fca00078e024e */
[----:B------:R-:W2:Y:S01]  /*56f0*/  @!P2 LDG.E.U16 R89, desc[UR14][R70.64] ;  /* 0x0000000e4659a981 */ /* 0x000ea2000c1e1500 */
[----:B------:R-:W-:-:S06]  /*5700*/  PRMT R88, RZ, 0x7610, R88 ;  /* 0x00007610ff587816 */ /* 0x000fcc0000000058 */
[----:B------:R1:W2:Y:S01]  /*5710*/  @!P6 LDG.E.U16 R88, desc[UR14][R72.64] ;  /* 0x0000000e4858e981 */ /* 0x0002a2000c1e1500 */
[----:B-----5:R-:W-:-:S04]  /*5720*/  IMAD.WIDE R66, R67, 0x2, R78 ;  /* 0x0000000243427825 */ /* 0x020fc800078e024e */
[----:B----4-:R-:W-:Y:S02]  /*5730*/  IMAD.WIDE R68, R69, 0x2, R78 ;  /* 0x0000000245447825 */ /* 0x010fe400078e024e */
[----:B0-----:R-:W4:Y:S04]  /*5740*/  LDL.LU R78, [R1+0x130] ;  /* 0x00013000014e7983 */ /* 0x001f280000300800 */
[----:B------:R0:W-:Y:S04]  /*5750*/  STL [R1+0x16c], R79 ;  /* 0x00016c4f01007387 */ /* 0x0001e80000100800 */
[----:B0-----:R-:W5:Y:S04]  /*5760*/  LDL.LU R79, [R1+0x74] ;  /* 0x00007400014f7983 */ /* 0x001f680000300800 */
[----:B------:R-:W4:Y:S04]  /*5770*/  LDL.LU R62, [R1+0xf4] ;  /* 0x0000f400013e7983 */ /* 0x000f280000300800 */
[----:B------:R-:W2:Y:S04]  /*5780*/  LDL R70, [R1+0x94] ;  /* 0x0000940001467983 */ /* 0x000ea80000100800 */
[----:B------:R-:W5:Y:S01]  /*5790*/  LDL.LU R71, [R1+0x8c] ;  /* 0x00008c0001477983 */ /* 0x000f620000300800 */
[----:B-1----:R-:W-:-:S06]  /*57a0*/  PRMT R72, RZ, 0x7610, R72 ;  /* 0x00007610ff487816 */ /* 0x002fcc0000000048 */
[----:B------:R0:W4:Y:S02]  /*57b0*/  @!P0 LDG.E.U16 R72, desc[UR14][R66.64] ;  /* 0x0000000e42488981 */ /* 0x000124000c1e1500 */
[----:B0-----:R-:W0:Y:S01]  /*57c0*/  S2R R67, SR_TID.X ;  /* 0x0000000000437919 */ /* 0x001e220000002100 */
[----:B------:R-:W-:-:S06]  /*57d0*/  PRMT R73, RZ, 0x7610, R73 ;  /* 0x00007610ff497816 */ /* 0x000fcc0000000049 */
[----:B------:R3:W4:Y:S01]  /*57e0*/  @!P1 LDG.E.U16 R73, desc[UR14][R68.64] ;  /* 0x0000000e44499981 */ /* 0x000722000c1e1500 */
[----:B------:R-:W-:Y:S02]  /*57f0*/  PRMT R91, RZ, 0x7610, R91 ;  /* 0x00007610ff5b7816 */ /* 0x000fe4000000005b */
[----:B---3--:R-:W-:Y:S02]  /*5800*/  IADD3 R68, P1, R61, R63, RZ ;  /* 0x0000003f3d447210 */ /* 0x008fe40007f3e0ff */
[----:B0-----:R-:W-:-:S04]  /*5810*/  LOP3.LUT R66, R67, 0x7f, RZ, 0xc0, !PT ;  /* 0x0000007f43427812 */ /* 0x001fc800078ec0ff */
[----:B------:R-:W-:Y:S02]  /*5820*/  ISETP.GE.AND P0, PT, R66, UR40, PT ;  /* 0x0000002842007c0c */ /* 0x000fe4000bf06270 */
[----:B------:R-:W-:Y:S01]  /*5830*/  LOP3.LUT R67, R67, 0x1c0, RZ, 0xc0, !PT ;  /* 0x000001c043437812 */ /* 0x000fe200078ec0ff */
[----:B------:R-:W3:Y:S01]  /*5840*/  LDL R66, [R1+0x140] ;  /* 0x0001400001427983 */ /* 0x000ee20000100800 */
[----:B------:R-:W-:Y:S01]  /*5850*/  BAR.SYNC.DEFER_BLOCKING 0x0 ;  /* 0x0000000000007b1d */ /* 0x000fe20000010000 */
[----:B-----5:R-:W-:-:S08]  /*5860*/  IMAD.X R69, R71, 0x1, R64, P1 ;  /* 0x0000000147457824 */ /* 0x020fd000008e0640 */
[----:B------:R0:W5:Y:S02]  /*5870*/  @!P0 LDG.E.U16 R91, desc[UR14][R68.64] ;  /* 0x0000000e445b8981 */ /* 0x000164000c1e1500 */
[----:B0-----:R-:W0:Y:S01]  /*5880*/  S2R R69, SR_TID.X ;  /* 0x0000000000457919 */ /* 0x001e220000002100 */
[----:B------:R-:W-:Y:S01]  /*5890*/  SHF.R.U32.HI R68, RZ, 0x2, R67 ;  /* 0x00000002ff447819 */ /* 0x000fe20000011643 */
[----:B0-----:R-:W-:-:S05]  /*58a0*/  IMAD.SHL.U32 R69, R69, 0x2, RZ ;  /* 0x0000000245457824 */ /* 0x001fca00078e00ff */
[----:B------:R-:W-:-:S05]  /*58b0*/  LOP3.LUT R68, R68, 0x3fe, R69, 0x78, !PT ;  /* 0x000003fe44447812 */ /* 0x000fca00078e7845 */
[----:B------:R0:W-:Y:S04]  /*58c0*/  STS.U16 [R68+UR12+0x11400], R81 ;  /* 0x0114005144007988 */ /* 0x0001e8000800040c */
[----:B0-----:R-:W5:Y:S01]  /*58d0*/  LDL R81, [R1+0x24] ;  /* 0x0000240001517983 */ /* 0x001f620000100800 */
[-C--:B---3--:R-:W-:Y:S02]  /*58e0*/  IADD3 R66, P1, R66, R63.reuse, RZ ;  /* 0x0000003f42427210 */ /* 0x088fe40007f3e0ff */
[----:B------:R-:W-:-:S03]  /*58f0*/  IADD3 RZ, P2, R57, R63, RZ ;  /* 0x0000003f39ff7210 */ /* 0x000fc60007f5e0ff */
[----:B--2---:R-:W-:Y:S02]  /*5900*/  IMAD.X R67, R70, 0x1, R64, P1 ;  /* 0x0000000146437824 */ /* 0x004fe400008e0640 */
[----:B------:R-:W2:Y:S01]  /*5910*/  LDL R70, [R1+0xb4] ;  /* 0x0000b40001467983 */ /* 0x000ea20000100800 */
[----:B------:R-:W-:-:S03]  /*5920*/  PRMT R115, RZ, 0x7610, R115 ;  /* 0x00007610ff737816 */ /* 0x000fc60000000073 */
[----:B------:R-:W-:Y:S04]  /*5930*/  STS.U16 [R68+UR12+0x10000], R74 ;  /* 0x0100004a44007988 */ /* 0x000fe8000800040c */
        /* <DEDUP_REMOVED lines=11> */
[----:B----4-:R-:W-:Y:S04]  /*59f0*/  STS.U16 [R68+UR12+0x13400], R72 ;  /* 0x0134004844007988 */ /* 0x010fe8000800040c */
[----:B------:R-:W-:Y:S04]  /*5a00*/  STS.U16 [R68+UR12+0x13800], R73 ;  /* 0x0138004944007988 */ /* 0x000fe8000800040c */
[----:B------:R0:W-:Y:S01]  /*5a10*/  STS.U16 [R68+UR12+0x13c00], R89 ;  /* 0x013c005944007988 */ /* 0x0001e2000800040c */
[----:B------:R-:W-:-:S02]  /*5a20*/  PRMT R90, RZ, 0x7610, R90 ;  /* 0x00007610ff5a7816 */ /* 0x000fc4000000005a */
[C---:B------:R-:W-:Y:S01]  /*5a30*/  IADD3 RZ, P3, R22.reuse, R63, RZ ;  /* 0x0000003f16ff7210 */ /* 0x040fe20007f7e0ff */
[----:B------:R1:W-:Y:S04]  /*5a40*/  STL [R1+0x1cc], R22 ;  /* 0x0001cc1601007387 */ /* 0x0003e80000100800 */
[----:B------:R3:W4:Y:S01]  /*5a50*/  @!P0 LDG.E.U16 R90, desc[UR14][R66.64] ;  /* 0x0000000e425a8981 */ /* 0x000722000c1e1500 */
[--C-:B0-----:R-:W-:Y:S02]  /*5a60*/  IMAD.IADD R68, R57, 0x1, R63.reuse ;  /* 0x0000000139447824 */ /* 0x101fe400078e023f */
[----:B---3--:R-:W-:Y:S02]  /*5a70*/  IMAD.IADD R66, R22, 0x1, R63 ;  /* 0x0000000116427824 */ /* 0x008fe400078e023f */
[----:B-1----:R-:W3:Y:S01]  /*5a80*/  LDL.LU R22, [R1+0xb0] ;  /* 0x0000b00001167983 */ /* 0x002ee20000300800 */
[----:B-----5:R-:W-:-:S05]  /*5a90*/  IMAD.X R69, R81, 0x1, R64, P2 ;  /* 0x0000000151457824 */ /* 0x020fca00010e0640 */
[----:B------:R-:W5:Y:S04]  /*5aa0*/  @!P0 LDG.E.U16 R115, desc[UR14][R68.64] ;  /* 0x0000000e44738981 */ /* 0x000f68000c1e1500 */
[----:B------:R0:W-:Y:S01]  /*5ab0*/  STL [R1+0x1d0], R57 ;  /* 0x0001d03901007387 */ /* 0x0001e20000100800 */
[----:B--2---:R-:W-:Y:S01]  /*5ac0*/  IMAD.X R67, R70, 0x1, R64, P3 ;  /* 0x0000000146437824 */ /* 0x004fe200018e0640 */
[----:B------:R-:W-:Y:S01]  /*5ad0*/  MOV R81, R61 ;  /* 0x0000003d00517202 */ /* 0x000fe20000000f00 */
[C---:B------:R-:W-:Y:S01]  /*5ae0*/  IMAD.IADD R70, R58.reuse, 0x1, R63 ;  /* 0x000000013a467824 */ /* 0x040fe200078e023f */
[-C--:B------:R-:W-:Y:S01]  /*5af0*/  IADD3 RZ, P1, R58, R63.reuse, RZ ;  /* 0x0000003f3aff7210 */ /* 0x080fe20007f3e0ff */
[----:B0-----:R-:W2:Y:S04]  /*5b00*/  LDL.LU R57, [R1+0x20] ;  /* 0x0000200001397983 */ /* 0x001ea80000300800 */
[----:B------:R0:W-:Y:S04]  /*5b10*/  STL [R1+0x1d4], R58 ;  /* 0x0001d43a01007387 */ /* 0x0001e80000100800 */
[----:B------:R-:W4:Y:S04]  /*5b20*/  LDL R72, [R1+0x88] ;  /* 0x0000880001487983 */ /* 0x000f280000100800 */
[----:B------:R-:W4:Y:S04]  /*5b30*/  LDL.LU R61, [R1] ;  /* 0x00000000013d7983 */ /* 0x000f280000300800 */
[----:B0-----:R-:W4:Y:S01]  /*5b40*/  LDL.LU R58, [R1+0xac] ;  /* 0x0000ac00013a7983 */ /* 0x001f220000300800 */
[----:B------:R-:W-:Y:S01]  /*5b50*/  IMAD.MOV.U32 R80, RZ, RZ, R71 ;  /* 0x000000ffff507224 */ /* 0x000fe200078e0047 */
[----:B------:R-:W-:Y:S01]  /*5b60*/  PRMT R82, RZ, 0x7610, R82 ;  /* 0x00007610ff527816 */ /* 0x000fe20000000052 */
[----:B------:R-:W-:Y:S01]  /*5b70*/  IMAD.X R71, R120, 0x1, R64, P1 ;  /* 0x0000000178477824 */ /* 0x000fe200008e0640 */
[----:B------:R0:W-:Y:S01]  /*5b80*/  STL [R1+0x1d8], R120 ;  /* 0x0001d87801007387 */ /* 0x0001e20000100800 */
[----:B------:R-:W-:-:S03]  /*5b90*/  IADD3 RZ, P3, R19, R63, RZ ;  /* 0x0000003f13ff7210 */ /* 0x000fc60007f7e0ff */
[----:B------:R1:W4:Y:S04]  /*5ba0*/  @!P0 LDG.E.U16 R82, desc[UR14][R66.64] ;  /* 0x0000000e42528981 */ /* 0x000328000c1e1500 */
[----:B0-----:R-:W4:Y:S01]  /*5bb0*/  LDL.LU R120, [R1+0x1c] ;  /* 0x00001c0001787983 */ /* 0x001f220000300800 */
[----:B-1----:R-:W-:Y:S01]  /*5bc0*/  IMAD.IADD R66, R19, 0x1, R63 ;  /* 0x0000000113427824 */ /* 0x002fe200078e023f */
[----:B------:R-:W-:Y:S01]  /*5bd0*/  PRMT R77, RZ, 0x7610, R77 ;  /* 0x00007610ff4d7816 */ /* 0x000fe2000000004d */
[C---:B------:R-:W-:Y:S01]  /*5be0*/  IMAD.IADD R68, R23.reuse, 0x1, R63 ;  /* 0x0000000117447824 */ /* 0x040fe200078e023f */
[-C--:B------:R-:W-:Y:S02]  /*5bf0*/  IADD3 RZ, P2, R23, R63.reuse, RZ ;  /* 0x0000003f17ff7210 */ /* 0x080fe40007f5e0ff */
[----:B------:R-:W-:-:S02]  /*5c00*/  IADD3 RZ, P1, R56, R63, RZ ;  /* 0x0000003f38ff7210 */ /* 0x000fc40007f3e0ff */
[----:B------:R0:W4:Y:S02]  /*5c10*/  @!P0 LDG.E.U16 R77, desc[UR14][R70.64] ;  /* 0x0000000e464d8981 */ /* 0x000124000c1e1500 */
[----:B0-----:R-:W-:Y:S02]  /*5c20*/  IMAD.IADD R70, R56, 0x1, R63 ;  /* 0x0000000138467824 */ /* 0x001fe400078e023f */
[--C-:B---3--:R-:W-:Y:S01]  /*5c30*/  IMAD.X R67, R22, 0x1, R64.reuse, P3 ;  /* 0x0000000116437824 */ /* 0x108fe200018e0640 */
[----:B-----5:R-:W-:Y:S04]  /*5c40*/  STL [R1+0x25c], R115 ;  /* 0x00025c7301007387 */ /* 0x020fe80000100800 */
[----:B------:R0:W-:Y:S04]  /*5c50*/  STL [R1+0x1dc], R19 ;  /* 0x0001dc1301007387 */ /* 0x0001e80000100800 */
[----:B0-----:R-:W3:Y:S04]  /*5c60*/  LDL.LU R19, [R1+0xa8] ;  /* 0x0000a80001137983 */ /* 0x001ee80000300800 */
[----:B------:R0:W-:Y:S04]  /*5c70*/  STL [R1+0x1e0], R23 ;  /* 0x0001e01701007387 */ /* 0x0001e80000100800 */
[----:B0-----:R-:W5:Y:S04]  /*5c80*/  LDL.LU R23, [R1+0x18] ;  /* 0x0000180001177983 */ /* 0x001f680000300800 */
[----:B------:R0:W-:Y:S04]  /*5c90*/  STL [R1+0x1e4], R22 ;  /* 0x0001e41601007387 */ /* 0x0001e80000100800 */
[----:B0-----:R-:W5:Y:S04]  /*5ca0*/  LDL.LU R22, [R1+0xa4] ;  /* 0x0000a40001167983 */ /* 0x001f680000300800 */
[----:B------:R0:W-:Y:S04]  /*5cb0*/  STL [R1+0x1e8], R56 ;  /* 0x0001e83801007387 */ /* 0x0001e80000100800 */
[----:B0-----:R-:W5:Y:S01]  /*5cc0*/  LDL.LU R56, [R1+0x14] ;  /* 0x0000140001387983 */ /* 0x001f620000300800 */
[----:B------:R-:W-:Y:S01]  /*5cd0*/  PRMT R109, RZ, 0x7610, R109 ;  /* 0x00007610ff6d7816 */ /* 0x000fe2000000006d */
[----:B------:R-:W-:Y:S01]  /*5ce0*/  IMAD.X R71, R119, 0x1, R64, P1 ;  /* 0x0000000177477824 */ /* 0x000fe200008e0640 */
[----:B------:R-:W-:-:S04]  /*5cf0*/  PRMT R108, RZ, 0x7610, R108 ;  /* 0x00007610ff6c7816 */ /* 0x000fc8000000006c */
[----:B------:R-:W5:Y:S04]  /*5d00*/  @!P0 LDG.E.U16 R109, desc[UR14][R66.64] ;  /* 0x0000000e426d8981 */ /* 0x000f68000c1e1500 */
[----:B------:R4:W5:Y:S01]  /*5d10*/  @!P0 LDG.E.U16 R108, desc[UR14][R70.64] ;  /* 0x0000000e466c8981 */ /* 0x000962000c1e1500 */
[----:B------:R-:W-:Y:S01]  /*5d20*/  PRMT R75, RZ, 0x7610, R75 ;  /* 0x00007610ff4b7816 */ /* 0x000fe2000000004b */
[--C-:B--2---:R-:W-:Y:S01]  /*5d30*/  IMAD.X R69, R57, 0x1, R64.reuse, P2 ;  /* 0x0000000139457824 */ /* 0x104fe200010e0640 */
[-C--:B------:R-:W-:Y:S02]  /*5d40*/  IADD3 RZ, P2, R16, R63.reuse, RZ ;  /* 0x0000003f10ff7210 */ /* 0x080fe40007f5e0ff */
[-C--:B------:R-:W-:Y:S02]  /*5d50*/  IADD3 RZ, P1, R20, R63.reuse, RZ ;  /* 0x0000003f14ff7210 */ /* 0x080fe40007f3e0ff */
[----:B------:R0:W2:Y:S01]  /*5d60*/  @!P0 LDG.E.U16 R75, desc[UR14][R68.64] ;  /* 0x0000000e444b8981 */ /* 0x0000a2000c1e1500 */
[--C-:B----4-:R-:W-:Y:S01]  /*5d70*/  IMAD.X R71, R58, 0x1, R64.reuse, P2 ;  /* 0x000000013a477824 */ /* 0x110fe200010e0640 */
[----:B------:R-:W-:Y:S01]  /*5d80*/  PRMT R89, RZ, 0x7610, R89 ;  /* 0x00007610ff597816 */ /* 0x000fe20000000059 */
[----:B------:R-:W-:Y:S01]  /*5d90*/  IMAD.X R67, R120, 0x1, R64, P1 ;  /* 0x0000000178437824 */ /* 0x000fe200008e0640 */
[----:B0-----:R-:W-:-:S02]  /*5da0*/  IADD3 R68, P2, R72, R63, RZ ;  /* 0x0000003f48447210 */ /* 0x001fc40007f5e0ff */
[----:B------:R-:W-:-:S03]  /*5db0*/  IADD3 RZ, P1, R13, R63, RZ ;  /* 0x0000003f0dff7210 */ /* 0x000fc60007f3e0ff */
[----:B------:R-:W-:Y:S01]  /*5dc0*/  IMAD.X R69, R125, 0x1, R64, P2 ;  /* 0x000000017d457824 */ /* 0x000fe200010e0640 */
[----:B------:R-:W-:Y:S01]  /*5dd0*/  PRMT R106, RZ, 0x7610, R106 ;  /* 0x00007610ff6a7816 */ /* 0x000fe2000000006a */
[----:B------:R-:W-:Y:S01]  /*5de0*/  IMAD.IADD R66, R20, 0x1, R63 ;  /* 0x0000000114427824 */ /* 0x000fe200078e023f */
[----:B------:R-:W-:Y:S02]  /*5df0*/  PRMT R104, RZ, 0x7610, R104 ;  /* 0x00007610ff687816 */ /* 0x000fe40000000068 */
[----:B------:R0:W4:Y:S01]  /*5e00*/  @!P0 LDG.E.U16 R89, desc[UR14][R68.64] ;  /* 0x0000000e44598981 */ /* 0x000122000c1e1500 */
[----:B------:R-:W-:-:S03]  /*5e10*/  PRMT R103, RZ, 0x7610, R103 ;  /* 0x00007610ff677816 */ /* 0x000fc60000000067 */
[----:B------:R-:W2:Y:S01]  /*5e20*/  @!P0 LDG.E.U16 R106, desc[UR14][R66.64] ;  /* 0x0000000e426a8981 */ /* 0x000ea2000c1e1500 */
[----:B0-----:R-:W-:Y:S01]  /*5e30*/  IMAD.IADD R68, R13, 0x1, R63 ;  /* 0x000000010d447824 */ /* 0x001fe200078e023f */
[----:B------:R-:W-:Y:S02]  /*5e40*/  PRMT R101, RZ, 0x7610, R101 ;  /* 0x00007610ff657816 */ /* 0x000fe40000000065 */
[----:B------:R0:W-:Y:S04]  /*5e50*/  STL [R1+0x1ec], R57 ;  /* 0x0001ec3901007387 */ /* 0x0001e80000100800 */
[----:B0-----:R-:W4:Y:S01]  /*5e60*/  LDL.LU R57, [R1+0x10] ;  /* 0x0000100001397983 */ /* 0x001f220000300800 */
[----:B---3--:R-:W-:Y:S01]  /*5e70*/  IMAD.X R69, R19, 0x1, R64, P1 ;  /* 0x0000000113457824 */ /* 0x008fe200008e0640 */
[----:B------:R-:W-:-:S04]  /*5e80*/  IADD3 RZ, P1, R18, R63, RZ ;  /* 0x0000003f12ff7210 */ /* 0x000fc80007f3e0ff */
[----:B------:R0:W3:Y:S02]  /*5e90*/  @!P0 LDG.E.U16 R104, desc[UR14][R68.64] ;  /* 0x0000000e44688981 */ /* 0x0000e4000c1e1500 */
[----:B0-----:R-:W-:Y:S01]  /*5ea0*/  IMAD.IADD R68, R18, 0x1, R63 ;  /* 0x0000000112447824 */ /* 0x001fe200078e023f */
[----:B------:R-:W-:Y:S02]  /*5eb0*/  IADD3.X R69, R100, R64, RZ, P1, !PT ;  /* 0x0000004064457210 */ /* 0x000fe40000ffe4ff */
[----:B------:R-:W-:-:S03]  /*5ec0*/  IADD3 RZ, P1, R60, R63, RZ ;  /* 0x0000003f3cff7210 */ /* 0x000fc60007f3e0ff */
[----:B------:R0:W3:Y:S02]  /*5ed0*/  @!P0 LDG.E.U16 R103, desc[UR14][R68.64] ;  /* 0x0000000e44678981 */ /* 0x0000e4000c1e1500 */
[----:B0-----:R-:W-:Y:S02]  /*5ee0*/  IMAD.IADD R68, R60, 0x1, R63 ;  /* 0x000000013c447824 */ /* 0x001fe400078e023f */
[----:B-----5:R-:W-:-:S05]  /*5ef0*/  IMAD.X R69, R56, 0x1, R64, P1 ;  /* 0x0000000138457824 */ /* 0x020fca00008e0640 */
[----:B------:R-:W5:Y:S04]  /*5f00*/  @!P0 LDG.E.U16 R101, desc[UR14][R68.64] ;  /* 0x0000000e44658981 */ /* 0x000f68000c1e1500 */
[----:B------:R0:W-:Y:S04]  /*5f10*/  STL [R1+0x1f0], R119 ;  /* 0x0001f07701007387 */ /* 0x0001e80000100800 */
[----:B0-----:R-:W5:Y:S01]  /*5f20*/  LDL.LU R119, [R1+0xc] ;  /* 0x00000c0001777983 */ /* 0x001f620000300800 */
[----:B------:R-:W-:-:S03]  /*5f30*/  IMAD.IADD R70, R16, 0x1, R63 ;  /* 0x0000000110467824 */ /* 0x000fc600078e023f */
[----:B------:R-:W-:Y:S04]  /*5f40*/  STL [R1+0x258], R109 ;  /* 0x0002586d01007387 */ /* 0x000fe80000100800 */
[----:B------:R-:W-:Y:S04]  /*5f50*/  STL [R1+0x254], R108 ;  /* 0x0002546c01007387 */ /* 0x000fe80000100800 */
[----:B------:R0:W-:Y:S04]  /*5f60*/  STL [R1+0x1f4], R16 ;  /* 0x0001f41001007387 */ /* 0x0001e80000100800 */
[----:B0-----:R-:W5:Y:S04]  /*5f70*/  LDL.LU R16, [R1+0xa0] ;  /* 0x0000a00001107983 */ /* 0x001f680000300800 */
[----:B------:R0:W-:Y:S01]  /*5f80*/  STL [R1+0x1f8], R58 ;  /* 0x0001f83a01007387 */ /* 0x0001e20000100800 */
[----:B------:R-:W-:-:S02]  /*5f90*/  PRMT R74, RZ, 0x7610, R74 ;  /* 0x00007610ff4a7816 */ /* 0x000fc4000000004a */
[C---:B------:R-:W-:Y:S01]  /*5fa0*/  IADD3 RZ, P2, R21.reuse, R63, RZ ;  /* 0x0000003f15ff7210 */ /* 0x040fe20007f5e0ff */
[----:B------:R-:W-:-:S03]  /*5fb0*/  IMAD.IADD R66, R21, 0x1, R63 ;  /* 0x0000000115427824 */ /* 0x000fc600078e023f */
[----:B------:R1:W5:Y:S04]  /*5fc0*/  @!P0 LDG.E.U16 R74, desc[UR14][R70.64] ;  /* 0x0000000e464a8981 */ /* 0x000368000c1e1500 */
[----:B0-----:R-:W5:Y:S04]  /*5fd0*/  LDL.LU R58, [R1+0x8] ;  /* 0x00000800013a7983 */ /* 0x001f680000300800 */
[----:B------:R0:W-:Y:S01]  /*5fe0*/  STL [R1+0x1fc], R20 ;  /* 0x0001fc1401007387 */ /* 0x0001e20000100800 */
[----:B------:R-:W-:Y:S01]  /*5ff0*/  IMAD.X R67, R102, 0x1, R64, P2 ;  /* 0x0000000166437824 */ /* 0x000fe200010e0640 */
[----:B-1----:R-:W-:-:S02]  /*6000*/  PRMT R70, RZ, 0x7610, R70 ;  /* 0x00007610ff467816 */ /* 0x002fc40000000046 */
[C---:B------:R-:W-:Y:S02]  /*6010*/  IADD3 RZ, P2, R17.reuse, R63, RZ ;  /* 0x0000003f11ff7210 */ /* 0x040fe40007f5e0ff */
[----:B------:R-:W-:Y:S02]  /*6020*/  PRMT R86, RZ, 0x7610, R86 ;  /* 0x00007610ff567816 */ /* 0x000fe40000000056 */
[----:B------:R1:W5:Y:S04]  /*6030*/  @!P0 LDG.E.U16 R70, desc[UR14][R66.64] ;  /* 0x0000000e42468981 */ /* 0x000368000c1e1500 */
[----:B0-----:R-:W5:Y:S04]  /*6040*/  LDL.LU R20, [R1+0x9c] ;  /* 0x00009c0001147983 */ /* 0x001f680000300800 */
[----:B------:R-:W5:Y:S04]  /*6050*/  LDL R108, [R1+0x4] ;  /* 0x00000400016c7983 */ /* 0x000f680000100800 */
[----:B------:R0:W-:Y:S01]  /*6060*/  STL [R1+0x200], R120 ;  /* 0x0002007801007387 */ /* 0x0001e20000100800 */
[----:B-1----:R-:W-:-:S02]  /*6070*/  IMAD.IADD R66, R17, 0x1, R63 ;  /* 0x0000000111427824 */ /* 0x002fc400078e023f */
[----:B------:R-:W-:Y:S01]  /*6080*/  IMAD.X R67, R23, 0x1, R64, P2 ;  /* 0x0000000117437824 */ /* 0x000fe200010e0640 */
[C---:B------:R-:W-:Y:S02]  /*6090*/  IADD3 RZ, P2, R59.reuse, R63, RZ ;  /* 0x0000003f3bff7210 */ /* 0x040fe40007f5e0ff */
[----:B------:R-:W-:Y:S02]  /*60a0*/  PRMT R87, RZ, 0x7610, R87 ;  /* 0x00007610ff577816 */ /* 0x000fe40000000057 */
[----:B------:R1:W5:Y:S04]  /*60b0*/  @!P0 LDG.E.U16 R86, desc[UR14][R66.64] ;  /* 0x0000000e42568981 */ /* 0x000368000c1e1500 */
[----:B0-----:R-:W5:Y:S04]  /*60c0*/  LDL.LU R120, [R1+0x98] ;  /* 0x0000980001787983 */ /* 0x001f680000300800 */
[----:B------:R0:W-:Y:S01]  /*60d0*/  STL [R1+0x174], R125 ;  /* 0x0001747d01007387 */ /* 0x0001e20000100800 */
[----:B-1----:R-:W-:-:S03]  /*60e0*/  IMAD.IADD R66, R59, 0x1, R63 ;  /* 0x000000013b427824 */ /* 0x002fc600078e023f */
[----:B0-----:R-:W5:Y:S04]  /*60f0*/  LDL.LU R125, [R1+0xf0] ;  /* 0x0000f000017d7983 */ /* 0x001f680000300800 */
[----:B--2---:R-:W-:Y:S04]  /*6100*/  STL [R1+0x250], R106 ;  /* 0x0002506a01007387 */ /* 0x004fe80000100800 */
[----:B------:R-:W-:Y:S04]  /*6110*/  STL [R1+0x204], R21 ;  /* 0x0002041501007387 */ /* 0x000fe80000100800 */
[----:B------:R-:W-:Y:S04]  /*6120*/  STL [R1+0x208], R102 ;  /* 0x0002086601007387 */ /* 0x000fe80000100800 */
[----:B------:R0:W-:Y:S01]  /*6130*/  STL [R1+0x20c], R13 ;  /* 0x00020c0d01007387 */ /* 0x0001e20000100800 */
[----:B------:R-:W-:-:S03]  /*6140*/  IMAD.X R67, R22, 0x1, R64, P2 ;  /* 0x0000000116437824 */ /* 0x000fc600010e0640 */
[----:B------:R-:W-:Y:S01]  /*6150*/  STL [R1+0x210], R19 ;  /* 0x0002101301007387 */ /* 0x000fe20000100800 */
[----:B------:R-:W-:-:S03]  /*6160*/  IADD3 RZ, P2, R15, R63, RZ ;  /* 0x0000003f0fff7210 */ /* 0x000fc60007f5e0ff */
[----:B------:R-:W-:Y:S04]  /*6170*/  STL [R1+0x214], R17 ;  /* 0x0002141101007387 */ /* 0x000fe80000100800 */
[----:B------:R-:W-:Y:S04]  /*6180*/  STL [R1+0x218], R23 ;  /* 0x0002181701007387 */ /* 0x000fe80000100800 */
[----:B------:R-:W-:Y:S04]  /*6190*/  STL [R1+0x21c], R18 ;  /* 0x00021c1201007387 */ /* 0x000fe80000100800 */
[----:B------:R-:W-:Y:S01]  /*61a0*/  STL [R1+0x220], R100 ;  /* 0x0002206401007387 */ /* 0x000fe20000100800 */
[----:B------:R-:W-:-:S02]  /*61b0*/  PRMT R69, RZ, 0x7610, R69 ;  /* 0x00007610ff457816 */ /* 0x000fc40000000045 */
[C---:B------:R-:W-:Y:S01]  /*61c0*/  IADD3 RZ, P1, R5.reuse, R63, RZ ;  /* 0x0000003f05ff7210 */ /* 0x040fe20007f3e0ff */
[----:B------:R1:W2:Y:S01]  /*61d0*/  @!P0 LDG.E.U16 R87, desc[UR14][R66.64] ;  /* 0x0000000e42578981 */ /* 0x0002a2000c1e1500 */
[----:B------:R-:W-:-:S03]  /*61e0*/  IMAD.IADD R72, R5, 0x1, R63 ;  /* 0x0000000105487824 */ /* 0x000fc600078e023f */
[--C-:B----4-:R-:W-:Y:S02]  /*61f0*/  IMAD.X R73, R57, 0x1, R64.reuse, P1 ;  /* 0x0000000139497824 */ /* 0x110fe400008e0640 */
[----:B-1----:R-:W-:Y:S02]  /*6200*/  IMAD.IADD R66, R15, 0x1, R63 ;  /* 0x000000010f427824 */ /* 0x002fe400078e023f */
[----:B------:R-:W-:Y:S01]  /*6210*/  IMAD.X R67, R97, 0x1, R64, P2 ;  /* 0x0000000161437824 */ /* 0x000fe200010e0640 */
[----:B------:R-:W-:-:S04]  /*6220*/  IADD3 RZ, P1, R10, R63, RZ ;  /* 0x0000003f0aff7210 */ /* 0x000fc80007f3e0ff */
[----:B------:R1:W4:Y:S02]  /*6230*/  @!P0 LDG.E.U16 R69, desc[UR14][R66.64] ;  /* 0x0000000e42458981 */ /* 0x000324000c1e1500 */
[----:B-1----:R-:W-:Y:S02]  /*6240*/  IMAD.IADD R66, R10, 0x1, R63 ;  /* 0x000000010a427824 */ /* 0x002fe400078e023f */
[----:B---3--:R-:W-:Y:S04]  /*6250*/  STL [R1+0x24c], R103 ;  /* 0x00024c6701007387 */ /* 0x008fe80000100800 */
[----:B------:R-:W-:Y:S04]  /*6260*/  STL [R1+0x224], R59 ;  /* 0x0002243b01007387 */ /* 0x000fe80000100800 */
[----:B------:R-:W-:Y:S04]  /*6270*/  STL [R1+0x228], R22 ;  /* 0x0002281601007387 */ /* 0x000fe80000100800 */
[----:B------:R-:W-:Y:S04]  /*6280*/  STL [R1+0x22c], R60 ;  /* 0x00022c3c01007387 */ /* 0x000fe80000100800 */
[----:B------:R-:W-:Y:S04]  /*6290*/  STL [R1+0x230], R56 ;  /* 0x0002303801007387 */ /* 0x000fe80000100800 */
[----:B-----5:R-:W-:Y:S04]  /*62a0*/  STL [R1+0x248], R101 ;  /* 0x0002486501007387 */ /* 0x020fe80000100800 */
[----:B------:R-:W-:Y:S04]  /*62b0*/  STL [R1+0x234], R15 ;  /* 0x0002340f01007387 */ /* 0x000fe80000100800 */
[----:B------:R-:W-:Y:S04]  /*62c0*/  STL [R1+0x238], R97 ;  /* 0x0002386101007387 */ /* 0x000fe80000100800 */
[----:B------:R-:W-:Y:S04]  /*62d0*/  STL [R1+0x23c], R5 ;  /* 0x00023c0501007387 */ /* 0x000fe80000100800 */
[----:B------:R-:W-:Y:S04]  /*62e0*/  STL [R1+0x240], R57 ;  /* 0x0002403901007387 */ /* 0x000fe80000100800 */
[----:B------:R1:W-:Y:S04]  /*62f0*/  STL [R1+0x244], R10 ;  /* 0x0002440a01007387 */ /* 0x0003e80000100800 */
[----:B0-----:R-:W3:Y:S04]  /*6300*/  LDL R13, [R1+0x78] ;  /* 0x00007800010d7983 */ /* 0x001ee80000100800 */
[----:B-1----:R-:W5:Y:S04]  /*6310*/  LDL R10, [R1+0x68] ;  /* 0x00006800010a7983 */ /* 0x002f680000100800 */
[----:B------:R-:W2:Y:S04]  /*6320*/  LDL.LU R5, [R1+0x104] ;  /* 0x0001040001057983 */ /* 0x000ea80000300800 */
[----:B------:R-:W4:Y:S04]  /*6330*/  LDL.LU R97, [R1+0x84] ;  /* 0x0000840001617983 */ /* 0x000f280000300800 */
[----:B------:R-:W3:Y:S04]  /*6340*/  LDL.LU R56, [R1+0x138] ;  /* 0x0001380001387983 */ /* 0x000ee80000300800 */
[----:B------:R-:W5:Y:S01]  /*6350*/  LDL.LU R22, [R1+0x100] ;  /* 0x0001000001167983 */ /* 0x000f620000300800 */
[----:B------:R-:W-:Y:S01]  /*6360*/  PRMT R98, RZ, 0x7610, R98 ;  /* 0x00007610ff627816 */ /* 0x000fe20000000062 */
[----:B------:R-:W-:Y:S01]  /*6370*/  IMAD.X R67, R119, 0x1, R64, P1 ;  /* 0x0000000177437824 */ /* 0x000fe200008e0640 */
[----:B------:R-:W-:-:S02]  /*6380*/  PRMT R68, RZ, 0x7610, R68 ;  /* 0x00007610ff447816 */ /* 0x000fc40000000044 */
[CC--:B------:R-:W-:Y:S02]  /*6390*/  IADD3 RZ, P1, R11.reuse, R63.reuse, RZ ;  /* 0x0000003f0bff7210 */ /* 0x0c0fe40007f3e0ff */
[----:B------:R0:W5:Y:S04]  /*63a0*/  @!P0 LDG.E.U16 R98, desc[UR14][R72.64] ;  /* 0x0000000e48628981 */ /* 0x000168000c1e1500 */
[----:B------:R1:W5:Y:S01]  /*63b0*/  @!P0 LDG.E.U16 R68, desc[UR14][R66.64] ;  /* 0x0000000e42448981 */ /* 0x000362000c1e1500 */
[----:B0-----:R-:W-:Y:S02]  /*63c0*/  PRMT R73, RZ, 0x7610, R73 ;  /* 0x00007610ff497816 */ /* 0x001fe40000000049 */
[-C--:B-1----:R-:W-:Y:S01]  /*63d0*/  IADD3 R66, R11, R63.reuse, RZ ;  /* 0x0000003f0b427210 */ /* 0x082fe20007ffe0ff */
[----:B------:R-:W-:Y:S01]  /*63e0*/  IMAD.X R67, R12, 0x1, R64, P1 ;  /* 0x000000010c437824 */ /* 0x000fe200008e0640 */
[----:B------:R-:W-:Y:S01]  /*63f0*/  IADD3 RZ, P1, R2, R63, RZ ;  /* 0x0000003f02ff7210 */ /* 0x000fe20007f3e0ff */
[----:B------:R-:W-:Y:S01]  /*6400*/  IMAD.MOV.U32 R115, RZ, RZ, R80 ;  /* 0x000000ffff737224 */ /* 0x000fe200078e0050 */
[----:B------:R-:W-:-:S02]  /*6410*/  MOV R88, R81 ;  /* 0x0000005100587202 */ /* 0x000fc40000000f00 */
[----:B------:R0:W5:Y:S01]  /*6420*/  @!P0 LDG.E.U16 R73, desc[UR14][R66.64] ;  /* 0x0000000e42498981 */ /* 0x000162000c1e1500 */
[----:B------:R-:W-:Y:S02]  /*6430*/  IMAD.IADD R80, R2, 0x1, R63 ;  /* 0x0000000102507824 */ /* 0x000fe400078e023f */
[----:B------:R-:W-:Y:S01]  /*6440*/  IMAD.X R81, R16, 0x1, R64, P1 ;  /* 0x0000000110517824 */ /* 0x000fe200008e0640 */
[----:B------:R-:W-:Y:S02]  /*6450*/  IADD3 RZ, P1, R6, R63, RZ ;  /* 0x0000003f06ff7210 */ /* 0x000fe40007f3e0ff */
[----:B0-----:R-:W-:Y:S02]  /*6460*/  PRMT R67, RZ, 0x7610, R67 ;  /* 0x00007610ff437816 */ /* 0x001fe40000000043 */
[----:B------:R-:W-:-:S04]  /*6470*/  PRMT R72, RZ, 0x7610, R72 ;  /* 0x00007610ff487816 */ /* 0x000fc80000000048 */
[----:B------:R0:W5:Y:S01]  /*6480*/  @!P0 LDG.E.U16 R67, desc[UR14][R80.64] ;  /* 0x0000000e50438981 */ /* 0x000162000c1e1500 */
[----:B------:R-:W-:Y:S01]  /*6490*/  PRMT R66, RZ, 0x7610, R66 ;  /* 0x00007610ff427816 */ /* 0x000fe20000000042 */
[----:B0-----:R-:W-:Y:S02]  /*64a0*/  IMAD.IADD R80, R6, 0x1, R63 ;  /* 0x0000000106507824 */ /* 0x001fe400078e023f */
[----:B------:R-:W-:Y:S01]  /*64b0*/  IMAD.X R81, R58, 0x1, R64, P1 ;  /* 0x000000013a517824 */ /* 0x000fe200008e0640 */
[----:B------:R-:W-:-:S04]  /*64c0*/  IADD3 RZ, P1, R7, R63, RZ ;  /* 0x0000003f07ff7210 */ /* 0x000fc80007f3e0ff */
        /* <DEDUP_REMOVED lines=12> */
[----:B0-----:R-:W-:Y:S01]  /*6590*/  IMAD.IADD R80, R0, 0x1, R63 ;  /* 0x0000000100507824 */ /* 0x001fe200078e023f */
[----:B------:R-:W-:Y:S02]  /*65a0*/  IADD3.X R81, R108, R64, RZ, P1, !PT ;  /* 0x000000406c517210 */ /* 0x000fe40000ffe4ff */
[----:B------:R-:W-:-:S03]  /*65b0*/  IADD3 RZ, P1, R3, R63, RZ ;  /* 0x0000003f03ff7210 */ /* 0x000fc60007f3e0ff */
        /* <DEDUP_REMOVED lines=10> */
[----:B------:R0:W5:Y:S02]  /*6660*/  @!P0 LDG.E.U16 R84, desc[UR14][R80.64] ;  /* 0x0000000e50548981 */ /* 0x000164000c1e1500 */
[----:B0-----:R-:W-:Y:S02]  /*6670*/  IMAD.IADD R80, R65, 0x1, R63 ;  /* 0x0000000141507824 */ /* 0x001fe400078e023f */
[----:B------:R-:W-:-:S05]  /*6680*/  IMAD.X R81, R61, 0x1, R64, P1 ;  /* 0x000000013d517824 */ /* 0x000fca00008e0640 */
[----:B------:R2:W5:Y:S01]  /*6690*/  @!P0 LDG.E.U16 R85, desc[UR14][R80.64] ;  /* 0x0000000e50558981 */ /* 0x000562000c1e1500 */
[----:B------:R-:W-:Y:S01]  /*66a0*/  PRMT R111, RZ, 0x7610, R111 ;  /* 0x00007610ff6f7816 */ /* 0x000fe2000000006f */
[----:B------:R-:W-:Y:S02]  /*66b0*/  IMAD.MOV.U32 R109, RZ, RZ, R88 ;  /* 0x000000ffff6d7224 */ /* 0x000fe400078e0058 */
[----:B------:R-:W0:Y:S01]  /*66c0*/  S2R R88, SR_TID.X ;  /* 0x0000000000587919 */ /* 0x000e220000002100 */
[----:B------:R-:W-:Y:S02]  /*66d0*/  PRMT R110, RZ, 0x7610, R110 ;  /* 0x00007610ff6e7816 */ /* 0x000fe4000000006e */
[----:B------:R-:W-:Y:S02]  /*66e0*/  PRMT R99, RZ, 0x7610, R99 ;  /* 0x00007610ff637816 */ /* 0x000fe40000000063 */
[----:B------:R-:W-:Y:S01]  /*66f0*/  PRMT R92, RZ, 0x7610, R92 ;  /* 0x00007610ff5c7816 */ /* 0x000fe2000000005c */
[----:B------:R1:W-:Y:S01]  /*6700*/  STL [R1+0x178], R123 ;  /* 0x0001787b01007387 */ /* 0x0003e20000100800 */
[----:B------:R-:W-:-:S02]  /*6710*/  PRMT R93, RZ, 0x7610, R93 ;  /* 0x00007610ff5d7816 */ /* 0x000fc4000000005d */
[----:B--2---:R-:W-:-:S05]  /*6720*/  IADD3 R80, P1, R5, R63, RZ ;  /* 0x0000003f05507210 */ /* 0x004fca0007f3e0ff */
[----:B----4-:R-:W-:-:S05]  /*6730*/  IMAD.X R81, R97, 0x1, R64, P1 ;  /* 0x0000000161517824 */ /* 0x010fca00008e0640 */
[----:B------:R3:W2:Y:S02]  /*6740*/  @!P0 LDG.E.U16 R111, desc[UR14][R80.64] ;  /* 0x0000000e506f8981 */ /* 0x0006a4000c1e1500 */
[----:B---3--:R-:W-:-:S05]  /*6750*/  IADD3 R80, P1, R56, R63, RZ ;  /* 0x0000003f38507210 */ /* 0x008fca0007f3e0ff */
[----:B-----5:R-:W-:-:S05]  /*6760*/  IMAD.X R81, R22, 0x1, R64, P1 ;  /* 0x0000000116517824 */ /* 0x020fca00008e0640 */
[----:B------:R3:W4:Y:S02]  /*6770*/  @!P0 LDG.E.U16 R110, desc[UR14][R80.64] ;  /* 0x0000000e506e8981 */ /* 0x000724000c1e1500 */
[----:B---3--:R-:W-:-:S05]  /*6780*/  IADD3 R80, P1, R13, R63, RZ ;  /* 0x0000003f0d507210 */ /* 0x008fca0007f3e0ff */
[----:B------:R-:W-:Y:S02]  /*6790*/  IMAD.X R81, R123, 0x1, R64, P1 ;  /* 0x000000017b517824 */ /* 0x000fe400008e0640 */
[----:B-1----:R-:W3:Y:S04]  /*67a0*/  LDL.LU R123, [R1+0x64] ;  /* 0x00006400017b7983 */ /* 0x002ee80000300800 */
[----:B------:R1:W5:Y:S02]  /*67b0*/  @!P0 LDG.E.U16 R99, desc[UR14][R80.64] ;  /* 0x0000000e50638981 */ /* 0x000364000c1e1500 */
[----:B-1----:R-:W-:-:S04]  /*67c0*/  IADD3 R80, P1, R62, R63, RZ ;  /* 0x0000003f3e507210 */ /* 0x002fc80007f3e0ff */
[----:B------:R-:W-:-:S05]  /*67d0*/  IADD3.X R81, R79, R64, RZ, P1, !PT ;  /* 0x000000404f517210 */ /* 0x000fca0000ffe4ff */
[----:B------:R0:W2:Y:S02]  /*67e0*/  @!P0 LDG.E.U16 R92, desc[UR14][R80.64] ;  /* 0x0000000e505c8981 */ /* 0x0000a4000c1e1500 */
[C---:B0-----:R-:W-:Y:S02]  /*67f0*/  LOP3.LUT R80, R88.reuse, 0x3f, RZ, 0xc0, !PT ;  /* 0x0000003f58507812 */ /* 0x041fe400078ec0ff */
[C---:B------:R-:W-:Y:S01]  /*6800*/  LOP3.LUT R81, R88.reuse, 0x180, RZ, 0xc0, !PT ;  /* 0x0000018058517812 */ /* 0x040fe200078ec0ff */
[----:B------:R-:W-:-:S04]  /*6810*/  IMAD.SHL.U32 R88, R88, 0x200, RZ ;  /* 0x0000020058587824 */ /* 0x000fc800078e00ff */
[--C-:B------:R-:W-:Y:S01]  /*6820*/  IMAD R80, R80, 0x2, R81.reuse ;  /* 0x0000000250507824 */ /* 0x100fe200078e0251 */
[----:B------:R-:W-:-:S04]  /*6830*/  SHF.R.U32.HI R81, RZ, 0x3, R81 ;  /* 0x00000003ff517819 */ /* 0x000fc80000011651 */
[----:B------:R-:W-:Y:S01]  /*6840*/  LOP3.LUT R80, R80, R81, RZ, 0x3c, !PT ;  /* 0x0000005150507212 */ /* 0x000fe200078e3cff */
[----:B------:R-:W-:Y:S03]  /*6850*/  STL [R1+0x17c], R62 ;  /* 0x00017c3e01007387 */ /* 0x000fe60000100800 */
[----:B------:R-:W-:Y:S01]  /*6860*/  LOP3.LUT R88, R80, 0x8000, R88, 0xf8, !PT ;  /* 0x0000800050587812 */ /* 0x000fe200078ef858 */
[----:B------:R0:W-:Y:S01]  /*6870*/  STL [R1+0x180], R79 ;  /* 0x0001804f01007387 */ /* 0x0001e20000100800 */
[----:B------:R-:W-:-:S05]  /*6880*/  IADD3 R80, P1, R78, R63, RZ ;  /* 0x0000003f4e507210 */ /* 0x000fca0007f3e0ff */
[----:B------:R-:W-:Y:S01]  /*6890*/  IMAD.X R81, R125, 0x1, R64, P1 ;  /* 0x000000017d517824 */ /* 0x000fe200008e0640 */
[----:B0-----:R-:W4:Y:S04]  /*68a0*/  LDL.LU R79, [R1+0x128] ;  /* 0x00012800014f7983 */ /* 0x001f280000300800 */
[----:B------:R0:W-:Y:S04]  /*68b0*/  STL [R1+0x184], R78 ;  /* 0x0001844e01007387 */ /* 0x0001e80000100800 */
[----:B------:R1:W5:Y:S04]  /*68c0*/  @!P0 LDG.E.U16 R93, desc[UR14][R80.64] ;  /* 0x0000000e505d8981 */ /* 0x000368000c1e1500 */
[----:B0-----:R-:W2:Y:S04]  /*68d0*/  LDL.LU R78, [R1+0xe4] ;  /* 0x0000e400014e7983 */ /* 0x001ea80000300800 */
[----:B------:R0:W-:Y:S01]  /*68e0*/  STL [R1+0x188], R125 ;  /* 0x0001887d01007387 */ /* 0x0001e20000100800 */
[----:B-1----:R-:W-:-:S03]  /*68f0*/  IADD3 R80, P1, R10, R63, RZ ;  /* 0x0000003f0a507210 */ /* 0x002fc60007f3e0ff */
[----:B------:R-:W5:Y:S04]  /*6900*/  LDL R10, [R1+0xd8] ;  /* 0x0000d800010a7983 */ /* 0x000f680000100800 */
[----:B0-----:R-:W5:Y:S01]  /*6910*/  LDL.LU R125, [R1+0x58] ;  /* 0x00005800017d7983 */ /* 0x001f620000300800 */
[----:B------:R-:W-:Y:S01]  /*6920*/  PRMT R94, RZ, 0x7610, R94 ;  /* 0x00007610ff5e7816 */ /* 0x000fe2000000005e */
[----:B------:R-:W-:Y:S01]  /*6930*/  IMAD.X R81, R121, 0x1, R64, P1 ;  /* 0x0000000179517824 */ /* 0x000fe200008e0640 */
[----:B------:R-:W-:Y:S01]  /*6940*/  PRMT R95, RZ, 0x7610, R95 ;  /* 0x00007610ff5f7816 */ /* 0x000fe2000000005f */
[----:B------:R-:W5:Y:S04]  /*6950*/  LDL.LU R62, [R1+0x60] ;  /* 0x00006000013e7983 */ /* 0x000f680000300800 */
[----:B------:R3:W5:Y:S04]  /*6960*/  @!P0 LDG.E.U16 R94, desc[UR14][R80.64] ;  /* 0x0000000e505e8981 */ /* 0x000768000c1e1500 */
[----:B------:R0:W-:Y:S01]  /*6970*/  STL [R1+0x18c], R121 ;  /* 0x00018c7901007387 */ /* 0x0001e20000100800 */
[----:B------:R-:W-:-:S03]  /*6980*/  PRMT R96, RZ, 0x7610, R96 ;  /* 0x00007610ff607816 */ /* 0x000fc60000000060 */
[----:B0-----:R-:W5:Y:S04]  /*6990*/  LDL.LU R121, [R1+0x70] ;  /* 0x0000700001797983 */ /* 0x001f680000300800 */
[----:B------:R0:W-:Y:S02]  /*69a0*/  STS.U16 [R88+UR12+0x800], R89 ;  /* 0x0008005958007988 */ /* 0x0001e4000800040c */
[----:B0-----:R-:W-:Y:S02]  /*69b0*/  PRMT R89, RZ, 0x7610, R89 ;  /* 0x00007610ff597816 */ /* 0x001fe40000000059 */
[----:B---3--:R-:W-:Y:S01]  /*69c0*/  IADD3 R80, P1, R123, R63, RZ ;  /* 0x0000003f7b507210 */ /* 0x008fe20007f3e0ff */
[----:B------:R0:W-:Y:S04]  /*69d0*/  STL [R1+0x190], R123 ;  /* 0x0001907b01007387 */ /* 0x0001e80000100800 */
[----:B------:R-:W-:-:S05]  /*69e0*/  IMAD.X R81, R118, 0x1, R64, P1 ;  /* 0x0000000176517824 */ /* 0x000fca00008e0640 */
[----:B------:R4:W3:Y:S04]  /*69f0*/  @!P0 LDG.E.U16 R95, desc[UR14][R80.64] ;  /* 0x0000000e505f8981 */ /* 0x0008e8000c1e1500 */
[----:B0-----:R-:W3:Y:S04]  /*6a00*/  LDL.LU R123, [R1+0xf8] ;  /* 0x0000f800017b7983 */ /* 0x001ee80000300800 */
[----:B------:R0:W-:Y:S04]  /*6a10*/  STL [R1+0x194], R118 ;  /* 0x0001947601007387 */ /* 0x0001e80000100800 */
[----:B0-----:R-:W3:Y:S01]  /*6a20*/  LDL.LU R118, [R1+0x54] ;  /* 0x0000540001767983 */ /* 0x001ee20000300800 */
[----:B----4-:R-:W-:-:S03]  /*6a30*/  IADD3 R80, P1, R79, R63, RZ ;  /* 0x0000003f4f507210 */ /* 0x010fc60007f3e0ff */
[----:B------:R-:W-:Y:S02]  /*6a40*/  STL [R1+0x198], R79 ;  /* 0x0001984f01007387 */ /* 0x000fe40000100800 */
[----:B--2---:R-:W-:Y:S02]  /*6a50*/  IMAD.X R81, R78, 0x1, R64, P1 ;  /* 0x000000014e517824 */ /* 0x004fe400008e0640 */
[----:B------:R0:W-:Y:S04]  /*6a60*/  STL [R1+0x19c], R78 ;  /* 0x00019c4e01007387 */ /* 0x0001e80000100800 */
[----:B------:R5:W2:Y:S04]  /*6a70*/  @!P0 LDG.E.U16 R96, desc[UR14][R80.64] ;  /* 0x0000000e50608981 */ /* 0x000aa8000c1e1500 */
[----:B0-----:R-:W4:Y:S01]  /*6a80*/  LDL.LU R78, [R1+0x120] ;  /* 0x00012000014e7983 */ /* 0x001f220000300800 */
[----:B-----5:R-:W-:-:S03]  /*6a90*/  IADD3 R80, P1, R125, R63, RZ ;  /* 0x0000003f7d507210 */ /* 0x020fc60007f3e0ff */
[----:B------:R0:W-:Y:S02]  /*6aa0*/  STL [R1+0x1a0], R125 ;  /* 0x0001a07d01007387 */ /* 0x0001e40000100800 */
[----:B------:R-:W-:-:S05]  /*6ab0*/  IMAD.X R81, R116, 0x1, R64, P1 ;  /* 0x0000000174517824 */ /* 0x000fca00008e0640 */
[----:B------:R1:W5:Y:S04]  /*6ac0*/  @!P0 LDG.E.U16 R89, desc[UR14][R80.64] ;  /* 0x0000000e50598981 */ /* 0x000368000c1e1500 */
[----:B0-----:R-:W2:Y:S04]  /*6ad0*/  LDL.LU R125, [R1+0xd4] ;  /* 0x0000d400017d7983 */ /* 0x001ea80000300800 */
[----:B------:R0:W-:Y:S04]  /*6ae0*/  STL [R1+0x1a4], R116 ;  /* 0x0001a47401007387 */ /* 0x0001e80000100800 */
[----:B0-----:R-:W5:Y:S04]  /*6af0*/  LDL.LU R116, [R1+0x48] ;  /* 0x0000480001747983 */ /* 0x001f680000300800 */
[----:B------:R-:W5:Y:S04]  /*6b00*/  LDL R21, [R1+0xc8] ;  /* 0x0000c80001157983 */ /* 0x000f680000100800 */
[----:B------:R-:W5:Y:S04]  /*6b10*/  LDL R19, [R1+0x44] ;  /* 0x0000440001137983 */ /* 0x000f680000100800 */
[----:B------:R-:W5:Y:S04]  /*6b20*/  LDL R18, [R1+0x118] ;  /* 0x0001180001127983 */ /* 0x000f680000100800 */
[----:B------:R-:W5:Y:S04]  /*6b30*/  LDL R17, [R1+0xc4] ;  /* 0x0000c40001117983 */ /* 0x000f680000100800 */
[----:B------:R-:W5:Y:S04]  /*6b40*/  LDL R15, [R1+0x38] ;  /* 0x00003800010f7983 */ /* 0x000f680000100800 */
[----:B------:R-:W5:Y:S01]  /*6b50*/  LDL R13, [R1+0xb8] ;  /* 0x0000b800010d7983 */ /* 0x000f620000100800 */
[----:B-1----:R-:W-:-:S03]  /*6b60*/  IADD3 R80, P1, R10, R63, RZ ;  /* 0x0000003f0a507210 */ /* 0x002fc60007f3e0ff */
[----:B------:R-:W5:Y:S04]  /*6b70*/  LDL R10, [R1+0x2c] ;  /* 0x00002c00010a7983 */ /* 0x000f680000100800 */
[----:B------:R0:W-:Y:S04]  /*6b80*/  STS.U16 [R88+UR12+0x400], R90 ;  /* 0x0004005a58007988 */ /* 0x0001e8000800040c */
[----:B------:R1:W-:Y:S04]  /*6b90*/  STS.U16 [R88+UR12], R91 ;  /* 0x0000005b58007988 */ /* 0x0003e8000800040c */
[----:B------:R1:W-:Y:S01]  /*6ba0*/  STS.U16 [R88+UR12+0x1800], R92 ;  /* 0x0018005c58007988 */ /* 0x0003e2000800040c */
[----:B0-----:R-:W-:-:S03]  /*6bb0*/  PRMT R90, RZ, 0x7610, R90 ;  /* 0x00007610ff5a7816 */ /* 0x001fc6000000005a */
[----:B------:R0:W-:Y:S01]  /*6bc0*/  STS.U16 [R88+UR12+0x1c00], R93 ;  /* 0x001c005d58007988 */ /* 0x0001e2000800040c */
[----:B-1----:R-:W-:-:S03]  /*6bd0*/  PRMT R91, RZ, 0x7610, R91 ;  /* 0x00007610ff5b7816 */ /* 0x002fc6000000005b */
[----:B------:R1:W-:Y:S01]  /*6be0*/  STS.U16 [R88+UR12+0x2000], R94 ;  /* 0x0020005e58007988 */ /* 0x0003e2000800040c */
[----:B------:R-:W-:-:S03]  /*6bf0*/  PRMT R92, RZ, 0x7610, R92 ;  /* 0x00007610ff5c7816 */ /* 0x000fc6000000005c */
[----:B------:R-:W5:Y:S01]  /*6c00*/  LDL.LU R79, [R1+0x50] ;  /* 0x00005000014f7983 */ /* 0x000f620000300800 */
[----:B0-----:R-:W-:Y:S02]  /*6c10*/  PRMT R93, RZ, 0x7610, R93 ;  /* 0x00007610ff5d7816 */ /* 0x001fe4000000005d */
[----:B-1----:R-:W-:Y:S01]  /*6c20*/  PRMT R94, RZ, 0x7610, R94 ;  /* 0x00007610ff5e7816 */ /* 0x002fe2000000005e */
[----:B------:R0:W-:Y:S04]  /*6c30*/  STS.U16 [R88+UR12+0x1000], R110 ;  /* 0x0010006e58007988 */ /* 0x0001e8000800040c */
[----:B------:R1:W-:Y:S01]  /*6c40*/  STS.U16 [R88+UR12+0xc00], R111 ;  /* 0x000c006f58007988 */ /* 0x0003e2000800040c */
[----:B0-----:R-:W-:Y:S02]  /*6c50*/  IMAD.MOV.U32 R110, RZ, RZ, R115 ;  /* 0x000000ffff6e7224 */ /* 0x001fe400078e0073 */
[----:B-1----:R-:W-:-:S02]  /*6c60*/  IMAD.MOV.U32 R111, RZ, RZ, R109 ;  /* 0x000000ffff6f7224 */ /* 0x002fc400078e006d */
[----:B---3--:R-:W-:-:S05]  /*6c70*/  IMAD.X R81, R118, 0x1, R64, P1 ;  /* 0x0000000176517824 */ /* 0x008fca00008e0640 */
[----:B------:R4:W3:Y:S04]  /*6c80*/  @!P0 LDG.E.U16 R90, desc[UR14][R80.64] ;  /* 0x0000000e505a8981 */ /* 0x0008e8000c1e1500 */
[----:B------:R0:W-:Y:S04]  /*6c90*/  STL [R1+0x1a8], R118 ;  /* 0x0001a87601007387 */ /* 0x0001e80000100800 */
[----:B0-----:R-:W3:Y:S01]  /*6ca0*/  LDL.LU R118, [R1+0x4c] ;  /* 0x00004c0001767983 */ /* 0x001ee20000300800 */
[----:B----4-:R-:W-:-:S05]  /*6cb0*/  IADD3 R80, P1, R78, R63, RZ ;  /* 0x0000003f4e507210 */ /* 0x010fca0007f3e0ff */
[----:B--2---:R-:W-:-:S05]  /*6cc0*/  IMAD.X R81, R125, 0x1, R64, P1 ;  /* 0x000000017d517824 */ /* 0x004fca00008e0640 */
[----:B------:R5:W2:Y:S02]  /*6cd0*/  @!P0 LDG.E.U16 R91, desc[UR14][R80.64] ;  /* 0x0000000e505b8981 */ /* 0x000aa4000c1e1500 */
[----:B-----5:R-:W-:-:S05]  /*6ce0*/  IADD3 R80, P1, R116, R63, RZ ;  /* 0x0000003f74507210 */ /* 0x020fca0007f3e0ff */
[----:B------:R-:W-:-:S05]  /*6cf0*/  IMAD.X R81, R113, 0x1, R64, P1 ;  /* 0x0000000171517824 */ /* 0x000fca00008e0640 */
[----:B------:R0:W4:Y:S02]  /*6d00*/  @!P0 LDG.E.U16 R92, desc[UR14][R80.64] ;  /* 0x0000000e505c8981 */ /* 0x000124000c1e1500 */
[----:B0-----:R-:W-:-:S04]  /*6d10*/  IADD3 R80, P1, R21, R63, RZ ;  /* 0x0000003f15507210 */ /* 0x001fc80007f3e0ff */
[----:B------:R-:W-:-:S05]  /*6d20*/  IADD3.X R81, R19, R64, RZ, P1, !PT ;  /* 0x0000004013517210 */ /* 0x000fca0000ffe4ff */
[----:B------:R0:W5:Y:S02]  /*6d30*/  @!P0 LDG.E.U16 R93, desc[UR14][R80.64] ;  /* 0x0000000e505d8981 */ /* 0x000164000c1e1500 */
[----:B0-----:R-:W-:Y:S02]  /*6d40*/  IADD3 R80, P1, R18, R63, RZ ;  /* 0x0000003f12507210 */ /* 0x001fe40007f3e0ff */
[----:B------:R0:W-:Y:S03]  /*6d50*/  STL [R1+0x1ac], R78 ;  /* 0x0001ac4e01007387 */ /* 0x0001e60000100800 */
[----:B------:R-:W-:-:S05]  /*6d60*/  IMAD.X R81, R17, 0x1, R64, P1 ;  /* 0x0000000111517824 */ /* 0x000fca00008e0640 */
[----:B------:R1:W5:Y:S04]  /*6d70*/  @!P0 LDG.E.U16 R94, desc[UR14][R80.64] ;  /* 0x0000000e505e8981 */ /* 0x000368000c1e1500 */
[----:B0-----:R-:W3:Y:S04]  /*6d80*/  LDL.LU R78, [R1+0xd0] ;  /* 0x0000d000014e7983 */ /* 0x001ee80000300800 */
[----:B------:R0:W-:Y:S01]  /*6d90*/  STL [R1+0x1b0], R125 ;  /* 0x0001b07d01007387 */ /* 0x0001e20000100800 */
[----:B-1----:R-:W-:-:S03]  /*6da0*/  IADD3 R80, P1, R15, R63, RZ ;  /* 0x0000003f0f507210 */ /* 0x002fc60007f3e0ff */
[----:B0-----:R-:W2:Y:S04]  /*6db0*/  LDL.LU R125, [R1+0x7c] ;  /* 0x00007c00017d7983 */ /* 0x001ea80000300800 */
[----:B------:R0:W-:Y:S01]  /*6dc0*/  STL [R1+0x1b4], R116 ;  /* 0x0001b47401007387 */ /* 0x0001e20000100800 */
[----:B------:R-:W-:-:S03]  /*6dd0*/  IMAD.X R81, R107, 0x1, R64, P1 ;  /* 0x000000016b517824 */ /* 0x000fc600008e0640 */
[----:B0-----:R-:W4:Y:S04]  /*6de0*/  LDL.LU R116, [R1+0x11c] ;  /* 0x00011c0001747983 */ /* 0x001f280000300800 */
[----:B------:R0:W-:Y:S04]  /*6df0*/  STL [R1+0x1b8], R113 ;  /* 0x0001b87101007387 */ /* 0x0001e80000100800 */
[----:B0-----:R-:W5:Y:S04]  /*6e00*/  LDL.LU R113, [R1+0xcc] ;  /* 0x0000cc0001717983 */ /* 0x001f680000300800 */
[----:B------:R0:W-:Y:S04]  /*6e10*/  STL [R1+0x1c4], R107 ;  /* 0x0001c46b01007387 */ /* 0x0001e80000100800 */
[----:B------:R1:W-:Y:S04]  /*6e20*/  STS.U16 [R88+UR12+0x2400], R95 ;  /* 0x0024005f58007988 */ /* 0x0003e8000800040c */
[----:B0-----:R-:W5:Y:S04]  /*6e30*/  LDL.LU R107, [R1+0x114] ;  /* 0x00011400016b7983 */ /* 0x001f680000300800 */
[----:B------:R-:W3:Y:S01]  /*6e40*/  LDL.LU R115, [R1+0x10c] ;  /* 0x00010c0001737983 */ /* 0x000ee20000300800 */
[----:B-1----:R-:W-:-:S03]  /*6e50*/  PRMT R95, RZ, 0x7610, R95 ;  /* 0x00007610ff5f7816 */ /* 0x002fc6000000005f */
[----:B------:R-:W4:Y:S04]  /*6e60*/  LDL.LU R109, [R1+0xe8] ;  /* 0x0000e800016d7983 */ /* 0x000f280000300800 */
[----:B------:R-:W2:Y:S04]  /*6e70*/  LDL.LU R108, [R1+0x34] ;  /* 0x00003400016c7983 */ /* 0x000ea80000300800 */
[----:B------:R-:W5:Y:S04]  /*6e80*/  LDL.LU R106, [R1+0x6c] ;  /* 0x00006c00016a7983 */ /* 0x000f680000300800 */
[----:B------:R0:W4:Y:S04]  /*6e90*/  @!P0 LDG.E.U16 R95, desc[UR14][R80.64] ;  /* 0x0000000e505f8981 */ /* 0x000128000c1e1500 */
[----:B------:R-:W5:Y:S04]  /*6ea0*/  LDL.LU R103, [R1+0x108] ;  /* 0x0001080001677983 */ /* 0x000f680000300800 */
[----:B------:R-:W4:Y:S01]  /*6eb0*/  LDL.LU R101, [R1+0x30] ;  /* 0x0000300001657983 */ /* 0x000f220000300800 */
[----:B0-----:R-:W-:-:S05]  /*6ec0*/  IADD3 R80, P1, R13, R63, RZ ;  /* 0x0000003f0d507210 */ /* 0x001fca0007f3e0ff */
[----:B------:R-:W-:Y:S02]  /*6ed0*/  IMAD.X R81, R10, 0x1, R64, P1 ;  /* 0x000000010a517824 */ /* 0x000fe400008e0640 */
[----:B------:R-:W4:Y:S04]  /*6ee0*/  LDL.LU R10, [R1+0x13c] ;  /* 0x00013c00010a7983 */ /* 0x000f280000300800 */
        /* <DEDUP_REMOVED lines=8> */
[----:B------:R0:W-:Y:S04]  /*6f70*/  STS.U16 [R88+UR12+0x1400], R99 ;  /* 0x0014006358007988 */ /* 0x0001e8000800040c */
[----:B------:R-:W4:Y:S04]  /*6f80*/  LDL.LU R19, [R1+0x40] ;  /* 0x0000400001137983 */ /* 0x000f280000300800 */
[----:B------:R-:W4:Y:S01]  /*6f90*/  LDL.LU R13, [R1+0xe0] ;  /* 0x0000e000010d7983 */ /* 0x000f220000300800 */
[----:B0-----:R-:W0:Y:S03]  /*6fa0*/  S2R R99, SR_TID.X ;  /* 0x0000000000637919 */ /* 0x001e260000002100 */
[----:B------:R-:W4:Y:S04]  /*6fb0*/  LDL.LU R102, [R1+0xdc] ;  /* 0x0000dc0001667983 */ /* 0x000f280000300800 */
[----:B------:R-:W4:Y:S04]  /*6fc0*/  LDL.LU R21, [R1+0x124] ;  /* 0x0001240001157983 */ /* 0x000f280000300800 */
[----:B------:R1:W-:Y:S02]  /*6fd0*/  STS.U16 [R88+UR12+0x2800], R96 ;  /* 0x0028006058007988 */ /* 0x0003e4000800040c */
[----:B-1----:R-:W-:-:S02]  /*6fe0*/  PRMT R96, RZ, 0x7610, R96 ;  /* 0x00007610ff607816 */ /* 0x002fc40000000060 */
[----:B------:R0:W-:Y:S04]  /*6ff0*/  STS.U16 [R88+UR12+0x5000], R77 ;  /* 0x0050004d58007988 */ /* 0x0001e8000800040c */
[----:B------:R3:W4:Y:S04]  /*7000*/  @!P0 LDG.E.U16 R96, desc[UR14][R80.64] ;  /* 0x0000000e50608981 */ /* 0x000728000c1e1500 */
[----:B------:R1:W-:Y:S01]  /*7010*/  STS.U16 [R88+UR12+0x4c00], R82 ;  /* 0x004c005258007988 */ /* 0x0003e2000800040c */
[C---:B0-----:R-:W-:Y:S02]  /*7020*/  LOP3.LUT R77, R99.reuse, 0x180, RZ, 0xc0, !PT ;  /* 0x00000180634d7812 */ /* 0x041fe400078ec0ff */
[----:B------:R-:W-:-:S02]  /*7030*/  LOP3.LUT R99, R99, 0x3f, RZ, 0xc0, !PT ;  /* 0x0000003f63637812 */ /* 0x000fc400078ec0ff */
[----:B-1----:R-:W-:-:S03]  /*7040*/  PRMT R82, RZ, 0x7610, R82 ;  /* 0x00007610ff527816 */ /* 0x002fc60000000052 */
[--C-:B------:R-:W-:Y:S01]  /*7050*/  IMAD R99, R99, 0x2, R77.reuse ;  /* 0x0000000263637824 */ /* 0x100fe200078e024d */
[----:B------:R-:W-:Y:S01]  /*7060*/  SHF.R.U32.HI R77, RZ, 0x3, R77 ;  /* 0x00000003ff4d7819 */ /* 0x000fe2000001164d */
[----:B------:R-:W-:Y:S03]  /*7070*/  STS.U16 [R88+UR12+0x5800], R74 ;  /* 0x0058004a58007988 */ /* 0x000fe6000800040c */
[----:B------:R-:W-:Y:S02]  /*7080*/  LOP3.LUT R99, R99, R77, RZ, 0x3c, !PT ;  /* 0x0000004d63637212 */ /* 0x000fe400078e3cff */
[----:B------:R-:W-:Y:S01]  /*7090*/  PRMT R77, RZ, 0x7610, R77 ;  /* 0x00007610ff4d7816 */ /* 0x000fe2000000004d */
[----:B------:R-:W-:Y:S04]  /*70a0*/  STS.U16 [R88+UR12+0x5400], R75 ;  /* 0x0054004b58007988 */ /* 0x000fe8000800040c */
[----:B------:R0:W-:Y:S04]  /*70b0*/  STS.U16 [R88+UR12+0x5c00], R70 ;  /* 0x005c004658007988 */ /* 0x0001e8000800040c */
[----:B------:R1:W-:Y:S01]  /*70c0*/  STL [R1+0x1bc], R124 ;  /* 0x0001bc7c01007387 */ /* 0x0003e20000100800 */
[----:B0-----:R-:W-:-:S02]  /*70d0*/  PRMT R70, RZ, 0x7610, R70 ;  /* 0x00007610ff467816 */ /* 0x001fc40000000046 */
[----:B---3--:R-:W-:-:S05]  /*70e0*/  IADD3 R80, P1, R115, R63, RZ ;  /* 0x0000003f73507210 */ /* 0x008fca0007f3e0ff */
[----:B--2---:R-:W-:-:S05]  /*70f0*/  IMAD.X R81, R108, 0x1, R64, P1 ;  /* 0x000000016c517824 */ /* 0x004fca00008e0640 */
[----:B------:R5:W2:Y:S02]  /*7100*/  @!P0 LDG.E.U16 R82, desc[UR14][R80.64] ;  /* 0x0000000e50528981 */ /* 0x000aa4000c1e1500 */
[----:B-----5:R-:W-:-:S05]  /*7110*/  IADD3 R80, P1, R103, R63, RZ ;  /* 0x0000003f67507210 */ /* 0x020fca0007f3e0ff */
[----:B----4-:R-:W-:Y:S01]  /*7120*/  IMAD.X R81, R101, 0x1, R64, P1 ;  /* 0x0000000165517824 */ /* 0x010fe200008e0640 */
[----:B------:R-:W-:-:S04]  /*7130*/  IADD3 R74, P1, R10, R63, RZ ;  /* 0x0000003f0a4a7210 */ /* 0x000fc80007f3e0ff */
[----:B------:R0:W3:Y:S01]  /*7140*/  @!P0 LDG.E.U16 R77, desc[UR14][R80.64] ;  /* 0x0000000e504d8981 */ /* 0x0000e2000c1e1500 */
[----:B------:R-:W-:Y:S01]  /*7150*/  IMAD.X R75, R57, 0x1, R64, P1 ;  /* 0x00000001394b7824 */ /* 0x000fe200008e0640 */
[----:B0-----:R-:W-:-:S06]  /*7160*/  PRMT R80, RZ, 0x7610, R80 ;  /* 0x00007610ff507816 */ /* 0x001fcc0000000050 */
[----:B------:R0:W4:Y:S02]  /*7170*/  @!P0 LDG.E.U16 R80, desc[UR14][R74.64] ;  /* 0x0000000e4a508981 */ /* 0x000124000c1e1500 */
[----:B0-----:R-:W-:-:S05]  /*7180*/  IADD3 R74, P1, R15, R63, RZ ;  /* 0x0000003f0f4a7210 */ /* 0x001fca0007f3e0ff */
[----:B------:R-:W-:Y:S02]  /*7190*/  IMAD.X R75, R124, 0x1, R64, P1 ;  /* 0x000000017c4b7824 */ /* 0x000fe400008e0640 */
[----:B-1----:R-:W5:Y:S04]  /*71a0*/  LDL.LU R124, [R1+0xc0] ;  /* 0x0000c000017c7983 */ /* 0x002f680000300800 */
[----:B------:R0:W3:Y:S01]  /*71b0*/  @!P0 LDG.E.U16 R70, desc[UR14][R74.64] ;  /* 0x0000000e4a468981 */ /* 0x0000e2000c1e1500 */
[----:B------:R-:W-:-:S03]  /*71c0*/  PRMT R81, RZ, 0x7610, R81 ;  /* 0x00007610ff517816 */ /* 0x000fc60000000051 */
[----:B------:R1:W-:Y:S01]  /*71d0*/  STL [R1+0x1c0], R125 ;  /* 0x0001c07d01007387 */ /* 0x0003e20000100800 */
[----:B0-----:R-:W-:-:S04]  /*71e0*/  IADD3 R74, P1, R59, R63, RZ ;  /* 0x0000003f3b4a7210 */ /* 0x001fc80007f3e0ff */
[----:B------:R-:W-:Y:S02]  /*71f0*/  IADD3.X R75, R125, R64, RZ, P1, !PT ;  /* 0x000000407d4b7210 */ /* 0x000fe40000ffe4ff */
[----:B-1----:R-:W2:Y:S04]  /*7200*/  LDL.LU R125, [R1+0x3c] ;  /* 0x00003c00017d7983 */ /* 0x002ea80000300800 */
[----:B------:R0:W4:Y:S04]  /*7210*/  @!P0 LDG.E.U16 R81, desc[UR14][R74.64] ;  /* 0x0000000e4a518981 */ /* 0x000128000c1e1500 */
[----:B------:R1:W-:Y:S01]  /*7220*/  STL [R1+0x1c8], R123 ;  /* 0x0001c87b01007387 */ /* 0x0003e20000100800 */
[----:B0-----:R-:W-:-:S05]  /*7230*/  IADD3 R74, P1, R18, R63, RZ ;  /* 0x0000003f124a7210 */ /* 0x001fca0007f3e0ff */
[----:B------:R-:W-:Y:S02]  /*7240*/  IMAD.X R75, R123, 0x1, R64, P1 ;  /* 0x000000017b4b7824 */ /* 0x000fe400008e0640 */
[----:B-1----:R-:W3:Y:S04]  /*7250*/  LDL.LU R123, [R1+0xbc] ;  /* 0x0000bc00017b7983 */ /* 0x002ee80000300800 */
[----:B------:R0:W-:Y:S02]  /*7260*/  STS.U16 [R88+UR12+0x6000], R86 ;  /* 0x0060005658007988 */ /* 0x0001e4000800040c */
[----:B0-----:R-:W-:Y:S02]  /*7270*/  PRMT R86, RZ, 0x7610, R86 ;  /* 0x00007610ff567816 */ /* 0x001fe40000000056 */
[----:B------:R0:W-:Y:S04]  /*7280*/  STS.U16 [R88+UR12+0x6400], R87 ;  /* 0x0064005758007988 */ /* 0x0001e8000800040c */
[----:B------:R1:W4:Y:S01]  /*7290*/  @!P0 LDG.E.U16 R86, desc[UR14][R74.64] ;  /* 0x0000000e4a568981 */ /* 0x000322000c1e1500 */
[----:B0-----:R-:W-:-:S02]  /*72a0*/  PRMT R87, RZ, 0x7610, R87 ;  /* 0x00007610ff577816 */ /* 0x001fc40000000057 */
[-C--:B-1----:R-:W-:Y:S01]  /*72b0*/  IADD3 R74, P1, R121, R63.reuse, RZ ;  /* 0x0000003f794a7210 */ /* 0x082fe20007f3e0ff */
[----:B------:R0:W-:Y:S04]  /*72c0*/  STS.U16 [R88+UR12+0x6c00], R68 ;  /* 0x006c004458007988 */ /* 0x0001e8000800040c */
[----:B------:R-:W-:Y:S01]  /*72d0*/  IMAD.X R75, R122, 0x1, R64, P1 ;  /* 0x000000017a4b7824 */ /* 0x000fe200008e0640 */
[----:B------:R1:W-:Y:S04]  /*72e0*/  STS.U16 [R88+UR12+0x6800], R69 ;  /* 0x0068004558007988 */ /* 0x0003e8000800040c */
[----:B------:R1:W4:Y:S01]  /*72f0*/  @!P0 LDG.E.U16 R87, desc[UR14][R74.64] ;  /* 0x0000000e4a578981 */ /* 0x000322000c1e1500 */
[----:B0-----:R-:W-:-:S05]  /*7300*/  IADD3 R68, P1, R100, R63, RZ ;  /* 0x0000003f64447210 */ /* 0x001fca0007f3e0ff */
[----:B-1----:R-:W-:Y:S01]  /*7310*/  IMAD.X R69, R106, 0x1, R64, P1 ;  /* 0x000000016a457824 */ /* 0x002fe200008e0640 */
[----:B------:R-:W-:-:S06]  /*7320*/  PRMT R74, RZ, 0x7610, R74 ;  /* 0x00007610ff4a7816 */ /* 0x000fcc000000004a */
[----:B------:R0:W4:Y:S01]  /*7330*/  @!P0 LDG.E.U16 R74, desc[UR14][R68.64] ;  /* 0x0000000e444a8981 */ /* 0x000122000c1e1500 */
[----:B------:R-:W-:-:S03]  /*7340*/  PRMT R75, RZ, 0x7610, R75 ;  /* 0x00007610ff4b7816 */ /* 0x000fc6000000004b */
[----:B------:R1:W-:Y:S01]  /*7350*/  STS.U16 [R88+UR12+0x7400], R66 ;  /* 0x0074004258007988 */ /* 0x0003e2000800040c */
[----:B0-----:R-:W-:-:S05]  /*7360*/  IADD3 R68, P1, R17, R63, RZ ;  /* 0x0000003f11447210 */ /* 0x001fca0007f3e0ff */
[--C-:B------:R-:W-:Y:S01]  /*7370*/  IMAD.X R69, R109, 0x1, R64.reuse, P1 ;  /* 0x000000016d457824 */ /* 0x100fe200008e0640 */
[----:B-1----:R-:W-:Y:S01]  /*7380*/  IADD3 R66, P1, R62, R63, RZ ;  /* 0x0000003f3e427210 */ /* 0x002fe20007f3e0ff */
[----:B------:R0:W-:Y:S04]  /*7390*/  STS.U16 [R88+UR12+0x7000], R67 ;  /* 0x0070004358007988 */ /* 0x0001e8000800040c */
[----:B------:R1:W4:Y:S01]  /*73a0*/  @!P0 LDG.E.U16 R75, desc[UR14][R68.64] ;  /* 0x0000000e444b8981 */ /* 0x000322000c1e1500 */
[----:B0-----:R-:W-:Y:S01]  /*73b0*/  IMAD.X R67, R117, 0x1, R64, P1 ;  /* 0x0000000175437824 */ /* 0x001fe200008e0640 */
[----:B-1----:R-:W-:-:S06]  /*73c0*/  PRMT R68, RZ, 0x7610, R68 ;  /* 0x00007610ff447816 */ /* 0x002fcc0000000044 */
[----:B------:R0:W4:Y:S01]  /*73d0*/  @!P0 LDG.E.U16 R68, desc[UR14][R66.64] ;  /* 0x0000000e42448981 */ /* 0x000122000c1e1500 */
[----:B------:R-:W-:Y:S02]  /*73e0*/  PRMT R69, RZ, 0x7610, R69 ;  /* 0x00007610ff457816 */ /* 0x000fe40000000045 */
[----:B0-----:R-:W-:-:S05]  /*73f0*/  IADD3 R66, P1, R13, R63, RZ ;  /* 0x0000003f0d427210 */ /* 0x001fca0007f3e0ff */
[----:B------:R-:W-:Y:S01]  /*7400*/  IMAD.X R67, R60, 0x1, R64, P1 ;  /* 0x000000013c437824 */ /* 0x000fe200008e0640 */
[----:B------:R0:W-:Y:S04]  /*7410*/  STS.U16 [R88+UR12+0x7800], R76 ;  /* 0x0078004c58007988 */ /* 0x0001e8000800040c */
[----:B------:R1:W4:Y:S01]  /*7420*/  @!P0 LDG.E.U16 R69, desc[UR14][R66.64] ;  /* 0x0000000e42458981 */ /* 0x000322000c1e1500 */
[----:B0-----:R-:W-:Y:S02]  /*7430*/  PRMT R76, RZ, 0x7610, R76 ;  /* 0x00007610ff4c7816 */ /* 0x001fe4000000004c */
[----:B-1----:R-:W-:-:S05]  /*7440*/  IADD3 R66, P1, R21, R63, RZ ;  /* 0x0000003f15427210 */ /* 0x002fca0007f3e0ff */
        /* <DEDUP_REMOVED lines=19> */
[----:B-1----:R-:W-:-:S04]  /*7580*/  IADD3 R66, P1, R19, R63, RZ ;  /* 0x0000003f13427210 */ /* 0x002fc80007f3e0ff */
[----:B------:R-:W-:Y:S01]  /*7590*/  IADD3.X R67, R112, R64, RZ, P1, !PT ;  /* 0x0000004070437210 */ /* 0x000fe20000ffe4ff */
[----:B------:R0:W-:Y:S04]  /*75a0*/  STS.U16 [R88+UR12+0x3800], R92 ;  /* 0x0038005c58007988 */ /* 0x0001e8000800040c */
[----:B------:R5:W4:Y:S01]  /*75b0*/  @!P0 LDG.E.U16 R91, desc[UR14][R66.64] ;  /* 0x0000000e425b8981 */ /* 0x000b22000c1e1500 */
[----:B0-----:R-:W-:-:S03]  /*75c0*/  PRMT R92, RZ, 0x7610, R92 ;  /* 0x00007610ff5c7816 */ /* 0x001fc6000000005c */
[----:B------:R0:W-:Y:S02]  /*75d0*/  STS.U16 [R88+UR12+0x3c00], R93 ;  /* 0x003c005d58007988 */ /* 0x0001e4000800040c */
[----:B0-----:R-:W-:Y:S02]  /*75e0*/  PRMT R93, RZ, 0x7610, R93 ;  /* 0x00007610ff5d7816 */ /* 0x001fe4000000005d */
[----:B-----5:R-:W-:-:S05]  /*75f0*/  IADD3 R66, P1, R124, R63, RZ ;  /* 0x0000003f7c427210 */ /* 0x020fca0007f3e0ff */
[----:B--2---:R-:W-:-:S05]  /*7600*/  IMAD.X R67, R125, 0x1, R64, P1 ;  /* 0x000000017d437824 */ /* 0x004fca00008e0640 */
[----:B------:R0:W2:Y:S02]  /*7610*/  @!P0 LDG.E.U16 R92, desc[UR14][R66.64] ;  /* 0x0000000e425c8981 */ /* 0x0000a4000c1e1500 */
[----:B0-----:R-:W-:-:S05]  /*7620*/  IADD3 R66, P1, R107, R63, RZ ;  /* 0x0000003f6b427210 */ /* 0x001fca0007f3e0ff */
[----:B---3--:R-:W-:-:S05]  /*7630*/  IMAD.X R67, R123, 0x1, R64, P1 ;  /* 0x000000017b437824 */ /* 0x008fca00008e0640 */
[----:B------:R0:W3:Y:S02]  /*7640*/  @!P0 LDG.E.U16 R93, desc[UR14][R66.64] ;  /* 0x0000000e425d8981 */ /* 0x0000e4000c1e1500 */
[----:B0-----:R-:W0:Y:S01]  /*7650*/  S2R R66, SR_TID.X ;  /* 0x0000000000427919 */ /* 0x001e220000002100 */
[----:B------:R-:W-:Y:S01]  /*7660*/  IMAD.MOV.U32 R67, RZ, RZ, R115 ;  /* 0x000000ffff437224 */ /* 0x000fe200078e0073 */
[----:B------:R1:W-:Y:S04]  /*7670*/  STS.U16 [R88+UR12+0x4000], R94 ;  /* 0x0040005e58007988 */ /* 0x0003e8000800040c */
[----:B------:R5:W-:Y:S04]  /*7680*/  STS.U16 [R88+UR12+0x4400], R95 ;  /* 0x0044005f58007988 */ /* 0x000be8000800040c */
[----:B------:R-:W4:Y:S01]  /*7690*/  LDL.LU R115, [R1+0x25c] ;  /* 0x00025c0001737983 */ /* 0x000f220000300800 */
[----:B-1----:R-:W-:Y:S01]  /*76a0*/  PRMT R94, RZ, 0x7610, R94 ;  /* 0x00007610ff5e7816 */ /* 0x002fe2000000005e */
[----:B-----5:R-:W-:-:S02]  /*76b0*/  IMAD.MOV.U32 R95, RZ, RZ, R67 ;  /* 0x000000ffff5f7224 */ /* 0x020fc400078e0043 */
[----:B0-----:R-:W-:-:S05]  /*76c0*/  IMAD.SHL.U32 R66, R66, 0x200, RZ ;  /* 0x0000020042427824 */ /* 0x001fca00078e00ff */
[----:B------:R-:W-:Y:S02]  /*76d0*/  LOP3.LUT R99, R99, 0x8000, R66, 0xf8, !PT ;  /* 0x0000800063637812 */ /* 0x000fe400078ef842 */
[----:B------:R-:W-:-:S05]  /*76e0*/  IADD3 R66, P1, R23, R63, RZ ;  /* 0x0000003f17427210 */ /* 0x000fca0007f3e0ff */
[----:B------:R-:W-:-:S05]  /*76f0*/  IMAD.X R67, R105, 0x1, R64, P1 ;  /* 0x0000000169437824 */ /* 0x000fca00008e0640 */
[----:B------:R0:W5:Y:S02]  /*7700*/  @!P0 LDG.E.U16 R94, desc[UR14][R66.64] ;  /* 0x0000000e425e8981 */ /* 0x000164000c1e1500 */
[----:B0-----:R-:W-:Y:S02]  /*7710*/  IMAD.MOV.U32 R67, RZ, RZ, R109 ;  /* 0x000000ffff437224 */ /* 0x001fe400078e006d */
[----:B------:R-:W2:Y:S01]  /*7720*/  LDL.LU R109, [R1+0x258] ;  /* 0x00025800016d7983 */ /* 0x000ea20000300800 */
[----:B------:R-:W-:-:S03]  /*7730*/  IMAD.MOV.U32 R66, RZ, RZ, R108 ;  /* 0x000000ffff427224 */ /* 0x000fc600078e006c */
[----:B------:R-:W3:Y:S01]  /*7740*/  LDL.LU R108, [R1+0x254] ;  /* 0x00025400016c7983 */ /* 0x000ee20000300800 */
[----:B------:R-:W-:-:S03]  /*7750*/  LOP3.LUT R99, R99, 0x40, RZ, 0x3c, !PT ;  /* 0x0000004063637812 */ /* 0x000fc600078e3cff */
[----:B------:R0:W-:Y:S02]  /*7760*/  STS.U16 [R88+UR12+0x4800], R96 ;  /* 0x0048006058007988 */ /* 0x0001e4000800040c */
[----:B0-----:R-:W-:Y:S02]  /*7770*/  IMAD.MOV.U32 R88, RZ, RZ, R106 ;  /* 0x000000ffff587224 */ /* 0x001fe400078e006a */
[----:B------:R-:W5:Y:S04]  /*7780*/  LDL.LU R106, [R1+0x250] ;  /* 0x00025000016a7983 */ /* 0x000f680000300800 */
[----:B------:R-:W5:Y:S04]  /*7790*/  LDL.LU R96, [R1+0x140] ;  /* 0x0001400001607983 */ /* 0x000f680000300800 */
[----:B----4-:R0:W-:Y:S04]  /*77a0*/  STS.U16 [R99+UR12+0x4e00], R115 ;  /* 0x004e007363007988 */ /* 0x0101e8000800040c */
[----:B0-----:R-:W4:Y:S04]  /*77b0*/  LDL.LU R115, [R1+0x94] ;  /* 0x0000940001737983 */ /* 0x001f280000300800 */
[----:B--2---:R0:W-:Y:S04]  /*77c0*/  STS.U16 [R99+UR12+0x5200], R109 ;  /* 0x0052006d63007988 */ /* 0x0041e8000800040c */
[----:B---3--:R1:W-:Y:S01]  /*77d0*/  STS.U16 [R99+UR12+0x5600], R108 ;  /* 0x0056006c63007988 */ /* 0x0083e2000800040c */
[----:B0-----:R-:W-:-:S03]  /*77e0*/  IMAD.MOV.U32 R109, RZ, RZ, R103 ;  /* 0x000000ffff6d7224 */ /* 0x001fc600078e0067 */
[----:B------:R-:W2:Y:S01]  /*77f0*/  LDL.LU R103, [R1+0x24c] ;  /* 0x00024c0001677983 */ /* 0x000ea20000300800 */
[----:B-1----:R-:W-:-:S03]  /*7800*/  MOV R108, R101 ;  /* 0x00000065006c7202 */ /* 0x002fc60000000f00 */
[----:B------:R-:W3:Y:S04]  /*7810*/  LDL.LU R101, [R1+0x248] ;  /* 0x0002480001657983 */ /* 0x000ee80000300800 */
[----:B------:R0:W-:Y:S04]  /*7820*/  STS.U16 [R99+UR12+0x1200], R81 ;  /* 0x0012005163007988 */ /* 0x0001e8000800040c */
[----:B------:R1:W-:Y:S01]  /*7830*/  STS.U16 [R99+UR12+0x2200], R75 ;  /* 0x0022004b63007988 */ /* 0x0003e2000800040c */
[----:B0-----:R-:W-:-:S04]  /*7840*/  IMAD.MOV.U32 R81, RZ, RZ, R19 ;  /* 0x000000ffff517224 */ /* 0x001fc800078e0013 */
[----:B-1----:R-:W-:Y:S02]  /*7850*/  IMAD.MOV.U32 R75, RZ, RZ, R81 ;  /* 0x000000ffff4b7224 */ /* 0x002fe400078e0051 */
[----:B------:R-:W-:Y:S02]  /*7860*/  IMAD.MOV.U32 R81, RZ, RZ, R67 ;  /* 0x000000ffff517224 */ /* 0x000fe400078e0043 */
[----:B------:R-:W-:Y:S02]  /*7870*/  IMAD.MOV.U32 R67, RZ, RZ, R61 ;  /* 0x000000ffff437224 */ /* 0x000fe400078e003d */
[----:B------:R-:W0:Y:S01]  /*7880*/  LDC R61, c[0x0][0x23c] ;  /* 0x00008f00ff3d7b82 */ /* 0x000e220000000800 */
[----:B-----5:R1:W-:Y:S04]  /*7890*/  STS.U16 [R99+UR12+0x5a00], R106 ;  /* 0x005a006a63007988 */ /* 0x0203e8000800040c */
[----:B------:R5:W-:Y:S04]  /*78a0*/  STS.U16 [R99+UR12+0x5e00], R104 ;  /* 0x005e006863007988 */ /* 0x000be8000800040c */
[----:B------:R5:W-:Y:S04]  /*78b0*/  STS.U16 [R99+UR12+0xa00], R80 ;  /* 0x000a005063007988 */ /* 0x000be8000800040c */
[----:B-1----:R-:W4:Y:S01]  /*78c0*/  LDL.LU R106, [R1+0x88] ;  /* 0x00008800016a7983 */ /* 0x002f220000300800 */
[----:B-----5:R-:W-:-:S03]  /*78d0*/  IMAD.MOV.U32 R104, RZ, RZ, R10 ;  /* 0x000000ffff687224 */ /* 0x020fc600078e000a */
[----:B------:R-:W5:Y:S01]  /*78e0*/  LDL.LU R10, [R1+0x244] ;  /* 0x00024400010a7983 */ /* 0x000f620000300800 */
[----:B------:R-:W-:-:S03]  /*78f0*/  IMAD.MOV.U32 R80, RZ, RZ, R23 ;  /* 0x000000ffff507224 */ /* 0x000fc600078e0017 */
[----:B------:R1:W-:Y:S04]  /*7900*/  STS.U16 [R99+UR12+0x6a00], R98 ;  /* 0x006a006263007988 */ /* 0x0003e8000800040c */
[----:B------:R1:W-:Y:S04]  /*7910*/  STS.U16 [R99+UR12+0x200], R82 ;  /* 0x0002005263007988 */ /* 0x0003e8000800040c */
[----:B------:R0:W-:Y:S01]  /*7920*/  STS.U16 [R99+UR12+0x6e00], R73 ;  /* 0x006e004963007988 */ /* 0x0001e2000800040c */
[----:B-1----:R-:W-:-:S03]  /*7930*/  IMAD.MOV.U32 R98, RZ, RZ, R97 ;  /* 0x000000ffff627224 */ /* 0x002fc600078e0061 */
[----:B------:R1:W-:Y:S01]  /*7940*/  STS.U16 [R99+UR12+0x7200], R72 ;  /* 0x0072004863007988 */ /* 0x0003e2000800040c */
[----:B------:R-:W-:-:S03]  /*7950*/  IMAD.MOV.U32 R82, RZ, RZ, R100 ;  /* 0x000000ffff527224 */ /* 0x000fc600078e0064 */
[----:B------:R1:W-:Y:S01]  /*7960*/  STS.U16 [R99+UR12+0x7600], R71 ;  /* 0x0076004763007988 */ /* 0x0003e2000800040c */
[----:B0-----:R-:W-:-:S03]  /*7970*/  IMAD.MOV.U32 R73, RZ, RZ, R15 ;  /* 0x000000ffff497224 */ /* 0x001fc600078e000f */
[----:B------:R0:W-:Y:S01]  /*7980*/  STS.U16 [R99+UR12+0x2e00], R76 ;  /* 0x002e004c63007988 */ /* 0x0001e2000800040c */
[----:B-1----:R-:W-:-:S03]  /*7990*/  IMAD.MOV.U32 R72, RZ, RZ, R56 ;  /* 0x000000ffff487224 */ /* 0x002fc600078e0038 */
[----:B------:R1:W-:Y:S01]  /*79a0*/  STS.U16 [R99+UR12+0x7a00], R83 ;  /* 0x007a005363007988 */ /* 0x0003e2000800040c */
[----:B------:R-:W-:-:S03]  /*79b0*/  IMAD.MOV.U32 R71, RZ, RZ, R60 ;  /* 0x000000ffff477224 */ /* 0x000fc600078e003c */
[----:B------:R1:W-:Y:S01]  /*79c0*/  STS.U16 [R99+UR12+0x7e00], R85 ;  /* 0x007e005563007988 */ /* 0x0003e2000800040c */
[----:B0-----:R-:W-:Y:S02]  /*79d0*/  IMAD.MOV.U32 R76, RZ, RZ, R80 ;  /* 0x000000ffff4c7224 */ /* 0x001fe400078e0050 */
[----:B------:R-:W-:Y:S02]  /*79e0*/  IMAD.MOV.U32 R80, RZ, RZ, R82 ;  /* 0x000000ffff507224 */ /* 0x000fe400078e0052 */
[----:B-1----:R-:W-:Y:S01]  /*79f0*/  IMAD.MOV.U32 R83, RZ, RZ, R22 ;  /* 0x000000ffff537224 */ /* 0x002fe200078e0016 */
[----:B------:R0:W-:Y:S01]  /*7a00*/  STS.U16 [R99+UR12+0x600], R77 ;  /* 0x0006004d63007988 */ /* 0x0001e2000800040c */
[----:B------:R-:W-:Y:S01]  /*7a10*/  IMAD.MOV.U32 R82, RZ, RZ, R88 ;  /* 0x000000ffff527224 */ /* 0x000fe200078e0058 */
[----:B------:R-:W-:Y:S01]  /*7a20*/  MOV R88, R66 ;  /* 0x0000004200587202 */ /* 0x000fe20000000f00 */
[----:B------:R-:W-:Y:S01]  /*7a30*/  IMAD.MOV.U32 R85, RZ, RZ, R59 ;  /* 0x000000ffff557224 */ /* 0x000fe200078e003b */
[----:B------:R1:W-:Y:S01]  /*7a40*/  STS.U16 [R99+UR12+0x2600], R68 ;  /* 0x0026004463007988 */ /* 0x0003e2000800040c */
[----:B------:R-:W-:-:S02]  /*7a50*/  IMAD.MOV.U32 R66, RZ, RZ, R65 ;  /* 0x000000ffff427224 */ /* 0x000fc400078e0041 */
[----:B------:R-:W-:Y:S01]  /*7a60*/  IMAD.SHL.U32 R61, R61, 0x80, RZ ;  /* 0x000000803d3d7824 */ /* 0x000fe200078e00ff */
[----:B------:R1:W-:Y:S01]  /*7a70*/  STS.U16 [R99+UR12+0x2a00], R69 ;  /* 0x002a004563007988 */ /* 0x0003e2000800040c */
[----:B0-----:R-:W-:-:S03]  /*7a80*/  MOV R77, R18 ;  /* 0x00000012004d7202 */ /* 0x001fc60000000f00 */
[----:B------:R0:W-:Y:S01]  /*7a90*/  STS.U16 [R99+UR12+0xe00], R70 ;  /* 0x000e004663007988 */ /* 0x0001e2000800040c */
[----:B-1----:R-:W-:-:S03]  /*7aa0*/  IMAD.MOV.U32 R68, RZ, RZ, R14 ;  /* 0x000000ffff447224 */ /* 0x002fc600078e000e */
[----:B------:R1:W-:Y:S01]  /*7ab0*/  STS.U16 [R99+UR12+0x1600], R86 ;  /* 0x0016005663007988 */ /* 0x0003e2000800040c */
[----:B------:R-:W-:-:S03]  /*7ac0*/  IMAD.MOV.U32 R69, RZ, RZ, R120 ;  /* 0x000000ffff457224 */ /* 0x000fc600078e0078 */
[----:B------:R1:W-:Y:S01]  /*7ad0*/  STS.U16 [R99+UR12+0x1a00], R87 ;  /* 0x001a005763007988 */ /* 0x0003e2000800040c */
[----:B0-----:R-:W-:Y:S02]  /*7ae0*/  IMAD.MOV.U32 R70, RZ, RZ, R17 ;  /* 0x000000ffff467224 */ /* 0x001fe400078e0011 */
[C---:B------:R-:W-:Y:S01]  /*7af0*/  IMAD.WIDE R66, R61.reuse, 0x2, R66 ;  /* 0x000000023d427825 */ /* 0x040fe200078e0242 */
[----:B------:R0:W-:Y:S03]  /*7b00*/  STS.U16 [R99+UR12+0x1e00], R74 ;  /* 0x001e004a63007988 */ /* 0x0001e6000800040c */
[----:B-1----:R-:W-:Y:S02]  /*7b10*/  IMAD.MOV.U32 R86, RZ, RZ, R13 ;  /* 0x000000ffff567224 */ /* 0x002fe400078e000d */
[----:B------:R-:W-:Y:S02]  /*7b20*/  IMAD.MOV.U32 R87, RZ, RZ, R102 ;  /* 0x000000ffff577224 */ /* 0x000fe400078e0066 */
[----:B------:R-:W-:-:S04]  /*7b30*/  IMAD.WIDE R68, R61, 0x2, R68 ;  /* 0x000000023d447825 */ /* 0x000fc800078e0244 */
[----:B0-----:R-:W-:Y:S01]  /*7b40*/  IMAD.MOV.U32 R74, RZ, RZ, R21 ;  /* 0x000000ffff4a7224 */ /* 0x001fe200078e0015 */
[----:B------:R-:W-:Y:S04]  /*7b50*/  STS.U16 [R99+UR12+0x3a00], R90 ;  /* 0x003a005a63007988 */ /* 0x000fe8000800040c */
[----:B--2---:R0:W-:Y:S04]  /*7b60*/  STS.U16 [R99+UR12+0x6200], R103 ;  /* 0x0062006763007988 */ /* 0x0041e8000800040c */
[----:B---3--:R1:W-:Y:S01]  /*7b70*/  STS.U16 [R99+UR12+0x6600], R101 ;  /* 0x0066006563007988 */ /* 0x0083e2000800040c */
[----:B0-----:R-:W-:-:S03]  /*7b80*/  IMAD.MOV.U32 R103, RZ, RZ, R57 ;  /* 0x000000ffff677224 */ /* 0x001fc600078e0039 */
[----:B------:R-:W2:Y:S01]  /*7b90*/  LDL.LU R57, [R1+0x240] ;  /* 0x0002400001397983 */ /* 0x000ea20000300800 */
[----:B-1----:R-:W-:-:S03]  /*7ba0*/  IMAD.MOV.U32 R101, RZ, RZ, R5 ;  /* 0x000000ffff657224 */ /* 0x002fc600078e0005 */
[----:B------:R-:W3:Y:S04]  /*7bb0*/  LDL.LU R5, [R1+0x23c] ;  /* 0x00023c0001057983 */ /* 0x000ee80000300800 */
        /* <DEDUP_REMOVED lines=15> */
[----:B------:R-:W-:Y:S04]  /*7cb0*/  STL [R1], R67 ;  /* 0x0000004301007387 */ /* 0x000fe80000100800 */
[----:B------:R-:W-:Y:S04]  /*7cc0*/  STL [R1+0x98], R69 ;  /* 0x0000984501007387 */ /* 0x000fe80000100800 */
[----:B------:R-:W2:Y:S04]  /*7cd0*/  LDL.LU R90, [R1+0x4] ;  /* 0x00000400015a7983 */ /* 0x000ea80000300800 */
[----:B------:R0:W-:Y:S04]  /*7ce0*/  STS.U16 [R99+UR12+0x3600], R89 ;  /* 0x0036005963007988 */ /* 0x0001e8000800040c */
[----:B------:R1:W-:Y:S01]  /*7cf0*/  STS.U16 [R99+UR12+0x3200], R84 ;  /* 0x0032005463007988 */ /* 0x0003e2000800040c */
[----:B------:R-:W-:-:S02]  /*7d00*/  IMAD.MOV.U32 R65, RZ, RZ, R66 ;  /* 0x000000ffff417224 */ /* 0x000fc400078e0042 */
[----:B0-----:R-:W-:Y:S01]  /*7d10*/  IMAD.MOV.U32 R89, RZ, RZ, R76 ;  /* 0x000000ffff597224 */ /* 0x001fe200078e004c */
[----:B------:R-:W-:Y:S01]  /*7d20*/  MOV R76, R74 ;  /* 0x0000004a004c7202 */ /* 0x000fe20000000f00 */
[----:B------:R-:W-:Y:S02]  /*7d30*/  IMAD.MOV.U32 R74, RZ, RZ, R86 ;  /* 0x000000ffff4a7224 */ /* 0x000fe400078e0056 */
[----:B-1----:R-:W-:Y:S02]  /*7d40*/  IMAD.MOV.U32 R84, RZ, RZ, R75 ;  /* 0x000000ffff547224 */ /* 0x002fe400078e004b */
[----:B------:R-:W-:Y:S02]  /*7d50*/  IMAD.MOV.U32 R75, RZ, RZ, R87 ;  /* 0x000000ffff4b7224 */ /* 0x000fe400078e0057 */
[----:B------:R-:W-:Y:S02]  /*7d60*/  IMAD.MOV.U32 R86, RZ, RZ, R70 ;  /* 0x000000ffff567224 */ /* 0x000fe400078e0046 */
[----:B------:R-:W-:-:S02]  /*7d70*/  IMAD.MOV.U32 R87, RZ, RZ, R71 ;  /* 0x000000ffff577224 */ /* 0x000fc400078e0047 */
[----:B------:R-:W-:Y:S02]  /*7d80*/  IMAD.MOV.U32 R70, RZ, RZ, R3 ;  /* 0x000000ffff467224 */ /* 0x000fe400078e0003 */
[----:B------:R-:W-:Y:S02]  /*7d90*/  IMAD.MOV.U32 R71, RZ, RZ, R4 ;  /* 0x000000ffff477224 */ /* 0x000fe400078e0004 */
[----:B------:R-:W-:Y:S02]  /*7da0*/  IMAD.MOV.U32 R66, RZ, RZ, R0 ;  /* 0x000000ffff427224 */ /* 0x000fe400078e0000 */
[----:B------:R-:W-:Y:S02]  /*7db0*/  IMAD.MOV.U32 R14, RZ, RZ, R68 ;  /* 0x000000ffff0e7224 */ /* 0x000fe400078e0044 */
[----:B------:R-:W-:Y:S02]  /*7dc0*/  IMAD.MOV.U32 R68, RZ, RZ, R9 ;  /* 0x000000ffff447224 */ /* 0x000fe400078e0009 */
[----:B------:R-:W-:-:S02]  /*7dd0*/  IMAD.MOV.U32 R69, RZ, RZ, R20 ;  /* 0x000000ffff457224 */ /* 0x000fc400078e0014 */
[C---:B------:R-:W-:Y:S01]  /*7de0*/  IMAD.WIDE R70, R61.reuse, 0x2, R70 ;  /* 0x000000023d467825 */ /* 0x040fe200078e0246 */
[----:B------:R-:W4:Y:S03]  /*7df0*/  LDL.LU R20, [R1+0x1fc] ;  /* 0x0001fc0001147983 */ /* 0x000f260000300800 */
[----:B------:R-:W-:Y:S01]  /*7e00*/  IMAD.WIDE R68, R61, 0x2, R68 ;  /* 0x000000023d447825 */ /* 0x000fe200078e0244 */
[----:B------:R-:W-:-:S03]  /*7e10*/  MOV R3, R70 ;  /* 0x0000004600037202 */ /* 0x000fc60000000f00 */
[----:B------:R-:W-:Y:S02]  /*7e20*/  IMAD.MOV.U32 R4, RZ, RZ, R71 ;  /* 0x000000ffff047224 */ /* 0x000fe400078e0047 */
[----:B------:R-:W-:Y:S02]  /*7e30*/  IMAD.MOV.U32 R70, RZ, RZ, R7 ;  /* 0x000000ffff467224 */ /* 0x000fe400078e0007 */
[----:B------:R-:W-:Y:S02]  /*7e40*/  IMAD.MOV.U32 R71, RZ, RZ, R8 ;  /* 0x000000ffff477224 */ /* 0x000fe400078e0008 */
[----:B------:R-:W-:Y:S02]  /*7e50*/  IMAD.MOV.U32 R9, RZ, RZ, R68 ;  /* 0x000000ffff097224 */ /* 0x000fe400078e0044 */
[----:B------:R-:W-:Y:S02]  /*7e60*/  IMAD.MOV.U32 R68, RZ, RZ, R2 ;  /* 0x000000ffff447224 */ /* 0x000fe400078e0002 */
[----:B------:R-:W-:-:S04]  /*7e70*/  IMAD.WIDE R70, R61, 0x2, R70 ;  /* 0x000000023d467825 */ /* 0x000fc800078e0246 */
[----:B------:R-:W-:Y:S01]  /*7e80*/  IMAD.MOV.U32 R7, RZ, RZ, R70 ;  /* 0x000000ffff077224 */ /* 0x000fe200078e0046 */
[----:B------:R-:W-:Y:S01]  /*7e90*/  MOV R8, R71 ;  /* 0x0000004700087202 */ /* 0x000fe20000000f00 */
[----:B-----5:R-:W-:Y:S02]  /*7ea0*/  IMAD.MOV.U32 R70, RZ, RZ, R10 ;  /* 0x000000ffff467224 */ /* 0x020fe400078e000a */
[----:B------:R-:W-:Y:S02]  /*7eb0*/  IMAD.MOV.U32 R71, RZ, RZ, R119 ;  /* 0x000000ffff477224 */ /* 0x000fe400078e0077 */
[----:B------:R-:W-:-:S04]  /*7ec0*/  IMAD.WIDE R70, R61, 0x2, R70 ;  /* 0x000000023d467825 */ /* 0x000fc800078e0246 */
[----:B--2---:R-:W-:Y:S02]  /*7ed0*/  IMAD.MOV.U32 R67, RZ, RZ, R90 ;  /* 0x000000ffff437224 */ /* 0x004fe400078e005a */
[----:B------:R-:W-:-:S04]  /*7ee0*/  IMAD.WIDE R66, R61, 0x2, R66 ;  /* 0x000000023d427825 */ /* 0x000fc800078e0242 */
[----:B------:R-:W-:Y:S01]  /*7ef0*/  IMAD.MOV.U32 R0, RZ, RZ, R66 ;  /* 0x000000ffff007224 */ /* 0x000fe200078e0042 */
[----:B------:R0:W-:Y:S01]  /*7f00*/  STL [R1+0x4], R67 ;  /* 0x0000044301007387 */ /* 0x0001e20000100800 */
[----:B------:R-:W-:-:S03]  /*7f10*/  IMAD.MOV.U32 R66, RZ, RZ, R6 ;  /* 0x000000ffff427224 */ /* 0x000fc600078e0006 */
[----:B------:R1:W-:Y:S01]  /*7f20*/  STL [R1+0x9c], R69 ;  /* 0x00009c4501007387 */ /* 0x0003e20000100800 */
[----:B0-----:R-:W-:-:S03]  /*7f30*/  IMAD.MOV.U32 R67, RZ, RZ, R58 ;  /* 0x000000ffff437224 */ /* 0x001fc600078e003a */
[----:B------:R-:W2:Y:S01]  /*7f40*/  LDL.LU R58, [R1+0x1f8] ;  /* 0x0001f800013a7983 */ /* 0x000ea20000300800 */
[----:B-1----:R-:W-:Y:S02]  /*7f50*/  IMAD.MOV.U32 R69, RZ, RZ, R16 ;  /* 0x000000ffff457224 */ /* 0x002fe400078e0010 */
[C---:B------:R-:W-:Y:S01]  /*7f60*/  IMAD.WIDE R66, R61.reuse, 0x2, R66 ;  /* 0x000000023d427825 */ /* 0x040fe200078e0242 */
[----:B------:R-:W5:Y:S03]  /*7f70*/  LDL.LU R16, [R1+0x1f4] ;  /* 0x0001f40001107983 */ /* 0x000f660000300800 */
[----:B------:R-:W-:Y:S01]  /*7f80*/  IMAD.WIDE R68, R61, 0x2, R68 ;  /* 0x000000023d447825 */ /* 0x000fe200078e0244 */
[----:B------:R0:W-:Y:S03]  /*7f90*/  STL [R1+0x8], R67 ;  /* 0x0000084301007387 */ /* 0x0001e60000100800 */
[----:B------:R-:W-:Y:S01]  /*7fa0*/  IMAD.MOV.U32 R6, RZ, RZ, R66 ;  /* 0x000000ffff067224 */ /* 0x000fe200078e0042 */
[----:B------:R1:W-:Y:S01]  /*7fb0*/  STL [R1+0xa0], R69 ;  /* 0x0000a04501007387 */ /* 0x0003e20000100800 */
[----:B---3--:R-:W-:-:S02]  /*7fc0*/  IMAD.MOV.U32 R66, RZ, RZ, R5 ;  /* 0x000000ffff427224 */ /* 0x008fc400078e0005 */
[----:B------:R-:W-:Y:S01]  /*7fd0*/  IMAD.MOV.U32 R2, RZ, RZ, R68 ;  /* 0x000000ffff027224 */ /* 0x000fe200078e0044 */
[----:B------:R-:W3:Y:S01]  /*7fe0*/  LDL.LU R119, [R1+0x1f0] ;  /* 0x0001f00001777983 */ /* 0x000ee20000300800 */
[----:B0-----:R-:W-:Y:S02]  /*7ff0*/  IMAD.MOV.U32 R67, RZ, RZ, R57 ;  /* 0x000000ffff437224 */ /* 0x001fe400078e0039 */
[----:B------:R-:W-:Y:S01]  /*8000*/  IMAD.MOV.U32 R68, RZ, RZ, R11 ;  /* 0x000000ffff447224 */ /* 0x000fe200078e000b */
[----:B------:R-:W3:Y:S01]  /*8010*/  LDL.LU R57, [R1+0x1ec] ;  /* 0x0001ec0001397983 */ /* 0x000ee20000300800 */
[----:B-1----:R-:W-:Y:S02]  /*8020*/  IMAD.MOV.U32 R69, RZ, RZ, R12 ;  /* 0x000000ffff457224 */ /* 0x002fe400078e000c */
[C---:B------:R-:W-:Y:S01]  /*8030*/  IMAD.WIDE R66, R61.reuse, 0x2, R66 ;  /* 0x000000023d427825 */ /* 0x040fe200078e0242 */
[----:B------:R-:W-:Y:S03]  /*8040*/  STL [R1+0xc], R71 ;  /* 0x00000c4701007387 */ /* 0x000fe60000100800 */
[----:B------:R-:W-:Y:S01]  /*8050*/  IMAD.WIDE R68, R61, 0x2, R68 ;  /* 0x000000023d447825 */ /* 0x000fe200078e0244 */
[----:B------:R0:W-:Y:S03]  /*8060*/  STL [R1+0x10], R67 ;  /* 0x0000104301007387 */ /* 0x0001e60000100800 */
[----:B------:R-:W-:-:S02]  /*8070*/  IMAD.MOV.U32 R5, RZ, RZ, R66 ;  /* 0x000000ffff057224 */ /* 0x000fc400078e0042 */
[----:B------:R-:W-:Y:S02]  /*8080*/  IMAD.MOV.U32 R11, RZ, RZ, R68 ;  /* 0x000000ffff0b7224 */ /* 0x000fe400078e0044 */
[----:B------:R-:W-:Y:S02]  /*8090*/  IMAD.MOV.U32 R12, RZ, RZ, R69 ;  /* 0x000000ffff0c7224 */ /* 0x000fe400078e0045 */
[----:B----4-:R-:W-:Y:S02]  /*80a0*/  IMAD.MOV.U32 R66, RZ, RZ, R60 ;  /* 0x000000ffff427224 */ /* 0x010fe400078e003c */
[----:B0-----:R-:W-:Y:S02]  /*80b0*/  IMAD.MOV.U32 R67, RZ, RZ, R56 ;  /* 0x000000ffff437224 */ /* 0x001fe400078e0038 */
[----:B------:R-:W-:Y:S01]  /*80c0*/  IMAD.MOV.U32 R68, RZ, RZ, R59 ;  /* 0x000000ffff447224 */ /* 0x000fe200078e003b */
[----:B------:R-:W4:Y:S01]  /*80d0*/  LDL.LU R56, [R1+0x1e8] ;  /* 0x0001e80001387983 */ /* 0x000f220000300800 */
[----:B------:R-:W-:-:S02]  /*80e0*/  IMAD.MOV.U32 R69, RZ, RZ, R22 ;  /* 0x000000ffff457224 */ /* 0x000fc400078e0016 */
[C---:B------:R-:W-:Y:S01]  /*80f0*/  IMAD.WIDE R66, R61.reuse, 0x2, R66 ;  /* 0x000000023d427825 */ /* 0x040fe200078e0242 */
[----:B------:R-:W4:Y:S03]  /*8100*/  LDL.LU R22, [R1+0x1e4] ;  /* 0x0001e40001167983 */ /* 0x000f260000300800 */
[----:B------:R-:W-:Y:S01]  /*8110*/  IMAD.WIDE R68, R61, 0x2, R68 ;  /* 0x000000023d447825 */ /* 0x000fe200078e0244 */
[----:B------:R0:W-:Y:S04]  /*8120*/  STL [R1+0x14], R67 ;  /* 0x0000144301007387 */ /* 0x0001e80000100800 */
[----:B------:R1:W-:Y:S01]  /*8130*/  STL [R1+0xa4], R69 ;  /* 0x0000a44501007387 */ /* 0x0003e20000100800 */
[----:B0-----:R-:W-:-:S03]  /*8140*/  IMAD.MOV.U32 R67, RZ, RZ, R23 ;  /* 0x000000ffff437224 */ /* 0x001fc600078e0017 */
[----:B------:R-:W4:Y:S01]  /*8150*/  LDL.LU R23, [R1+0x1e0] ;  /* 0x0001e00001177983 */ /* 0x000f220000300800 */
[----:B-1----:R-:W-:-:S03]  /*8160*/  IMAD.MOV.U32 R69, RZ, RZ, R19 ;  /* 0x000000ffff457224 */ /* 0x002fc600078e0013 */
[----:B------:R-:W4:Y:S01]  /*8170*/  LDL.LU R19, [R1+0x1dc] ;  /* 0x0001dc0001137983 */ /* 0x000f220000300800 */
[----:B------:R-:W-:Y:S01]  /*8180*/  MOV R10, R70 ;  /* 0x00000046000a7202 */ /* 0x000fe20000000f00 */
[----:B------:R-:W-:Y:S02]  /*8190*/  IMAD.MOV.U32 R70, RZ, RZ, R15 ;  /* 0x000000ffff467224 */ /* 0x000fe400078e000f */
[----:B------:R-:W-:Y:S01]  /*81a0*/  IMAD.MOV.U32 R71, RZ, RZ, R97 ;  /* 0x000000ffff477224 */ /* 0x000fe200078e0061 */
[----:B------:R-:W-:Y:S01]  /*81b0*/  MOV R59, R68 ;  /* 0x00000044003b7202 */ /* 0x000fe20000000f00 */
[----:B------:R-:W-:Y:S02]  /*81c0*/  IMAD.MOV.U32 R60, RZ, RZ, R66 ;  /* 0x000000ffff3c7224 */ /* 0x000fe400078e0042 */
[----:B------:R-:W-:-:S04]  /*81d0*/  IMAD.WIDE R70, R61, 0x2, R70 ;  /* 0x000000023d467825 */ /* 0x000fc800078e0246 */
[----:B------:R-:W-:Y:S02]  /*81e0*/  IMAD.MOV.U32 R66, RZ, RZ, R17 ;  /* 0x000000ffff427224 */ /* 0x000fe400078e0011 */
[----:B------:R-:W-:Y:S02]  /*81f0*/  IMAD.MOV.U32 R68, RZ, RZ, R13 ;  /* 0x000000ffff447224 */ /* 0x000fe400078e000d */
[----:B------:R-:W-:Y:S02]  /*8200*/  IMAD.MOV.U32 R15, RZ, RZ, R70 ;  /* 0x000000ffff0f7224 */ /* 0x000fe400078e0046 */
[----:B------:R-:W-:Y:S02]  /*8210*/  IMAD.MOV.U32 R97, RZ, RZ, R71 ;  /* 0x000000ffff617224 */ /* 0x000fe400078e0047 */
[----:B------:R-:W-:Y:S02]  /*8220*/  IMAD.MOV.U32 R70, RZ, RZ, R18 ;  /* 0x000000ffff467224 */ /* 0x000fe400078e0012 */
[----:B------:R-:W-:-:S02]  /*8230*/  IMAD.MOV.U32 R71, RZ, RZ, R100 ;  /* 0x000000ffff477224 */ /* 0x000fc400078e0064 */
[----:B------:R-:W-:-:S04]  /*8240*/  IMAD.WIDE R66, R61, 0x2, R66 ;  /* 0x000000023d427825 */ /* 0x000fc800078e0242 */
[C---:B------:R-:W-:Y:S01]  /*8250*/  IMAD.WIDE R68, R61.reuse, 0x2, R68 ;  /* 0x000000023d447825 */ /* 0x040fe200078e0244 */
[----:B------:R0:W-:Y:S03]  /*8260*/  STL [R1+0x18], R67 ;  /* 0x0000184301007387 */ /* 0x0001e60000100800 */
[----:B------:R-:W-:Y:S01]  /*8270*/  IMAD.WIDE R70, R61, 0x2, R70 ;  /* 0x000000023d467825 */ /* 0x000fe200078e0246 */
[----:B------:R2:W-:Y:S03]  /*8280*/  STL [R1+0xa8], R69 ;  /* 0x0000a84501007387 */ /* 0x0005e60000100800 */
[----:B------:R-:W-:Y:S02]  /*8290*/  IMAD.MOV.U32 R17, RZ, RZ, R66 ;  /* 0x000000ffff117224 */ /* 0x000fe400078e0042 */
[----:B------:R-:W-:-:S02]  /*82a0*/  IMAD.MOV.U32 R13, RZ, RZ, R68 ;  /* 0x000000ffff0d7224 */ /* 0x000fc400078e0044 */
[----:B------:R-:W-:Y:S02]  /*82b0*/  IMAD.MOV.U32 R66, RZ, RZ, R20 ;  /* 0x000000ffff427224 */ /* 0x000fe400078e0014 */
[----:B0-----:R-:W-:Y:S02]  /*82c0*/  IMAD.MOV.U32 R67, RZ, RZ, R120 ;  /* 0x000000ffff437224 */ /* 0x001fe400078e0078 */
[----:B------:R-:W-:Y:S01]  /*82d0*/  IMAD.MOV.U32 R18, RZ, RZ, R70 ;  /* 0x000000ffff127224 */ /* 0x000fe200078e0046 */
[----:B------:R-:W-:Y:S01]  /*82e0*/  MOV R70, R21 ;  /* 0x0000001500467202 */ /* 0x000fe20000000f00 */
[----:B------:R-:W-:Y:S01]  /*82f0*/  IMAD.MOV.U32 R100, RZ, RZ, R71 ;  /* 0x000000ffff647224 */ /* 0x000fe200078e0047 */
[----:B------:R-:W4:Y:S01]  /*8300*/  LDL.LU R120, [R1+0x1d8] ;  /* 0x0001d80001787983 */ /* 0x000f220000300800 */
[----:B------:R-:W-:Y:S02]  /*8310*/  IMAD.MOV.U32 R71, RZ, RZ, R102 ;  /* 0x000000ffff477224 */ /* 0x000fe400078e0066 */
[----:B------:R-:W-:-:S04]  /*8320*/  IMAD.WIDE R66, R61, 0x2, R66 ;  /* 0x000000023d427825 */ /* 0x000fc800078e0242 */
[----:B------:R-:W-:-:S04]  /*8330*/  IMAD.WIDE R70, R61, 0x2, R70 ;  /* 0x000000023d467825 */ /* 0x000fc800078e0246 */
[----:B------:R-:W-:Y:S02]  /*8340*/  IMAD.MOV.U32 R21, RZ, RZ, R70 ;  /* 0x000000ffff157224 */ /* 0x000fe400078e0046 */
[----:B------:R-:W-:Y:S01]  /*8350*/  IMAD.MOV.U32 R102, RZ, RZ, R71 ;  /* 0x000000ffff667224 */ /* 0x000fe200078e0047 */
[----:B------:R-:W-:Y:S01]  /*8360*/  STS.U16 [R99+UR12+0x3e00], R91 ;  /* 0x003e005b63007988 */ /* 0x000fe2000800040c */
[----:B--2---:R-:W-:-:S03]  /*8370*/  IMAD.MOV.U32 R69, RZ, RZ, R58 ;  /* 0x000000ffff457224 */ /* 0x004fc600078e003a */
[----:B------:R-:W2:Y:S01]  /*8380*/  LDL.LU R58, [R1+0x1d4] ;  /* 0x0001d400013a7983 */ /* 0x000ea20000300800 */
[----:B-----5:R-:W-:-:S04]  /*8390*/  IMAD.MOV.U32 R68, RZ, RZ, R16 ;  /* 0x000000ffff447224 */ /* 0x020fc800078e0010 */
[----:B------:R-:W-:Y:S01]  /*83a0*/  IMAD.WIDE R68, R61, 0x2, R68 ;  /* 0x000000023d447825 */ /* 0x000fe200078e0244 */
[----:B------:R-:W-:Y:S03]  /*83b0*/  STL [R1+0x1c], R67 ;  /* 0x00001c4301007387 */ /* 0x000fe60000100800 */
[----:B------:R-:W-:Y:S01]  /*83c0*/  IMAD.MOV.U32 R16, RZ, RZ, R68 ;  /* 0x000000ffff107224 */ /* 0x000fe200078e0044 */
[----:B------:R3:W-:Y:S02]  /*83d0*/  STL [R1+0xac], R69 ;  /* 0x0000ac4501007387 */ /* 0x0007e40000100800 */
[----:B---3--:R-:W-:Y:S02]  /*83e0*/  IMAD.MOV.U32 R69, RZ, RZ, R57 ;  /* 0x000000ffff457224 */ /* 0x008fe400078e0039 */
[----:B------:R-:W3:Y:S01]  /*83f0*/  LDL.LU R57, [R1+0x1d0] ;  /* 0x0001d00001397983 */ /* 0x000ee20000300800 */
[----:B----4-:R-:W-:-:S03]  /*8400*/  IMAD.MOV.U32 R71, RZ, RZ, R22 ;  /* 0x000000ffff477224 */ /* 0x010fc600078e0016 */
[----:B------:R-:W4:Y:S01]  /*8410*/  LDL.LU R22, [R1+0x1cc] ;  /* 0x0001cc0001167983 */ /* 0x000f220000300800 */
[----:B------:R-:W-:Y:S02]  /*8420*/  IMAD.MOV.U32 R68, RZ, RZ, R23 ;  /* 0x000000ffff447224 */ /* 0x000fe400078e0017 */
[----:B------:R-:W-:Y:S02]  /*8430*/  IMAD.MOV.U32 R70, RZ, RZ, R19 ;  /* 0x000000ffff467224 */ /* 0x000fe400078e0013 */
[----:B------:R-:W-:-:S04]  /*8440*/  IMAD.WIDE R68, R61, 0x2, R68 ;  /* 0x000000023d447825 */ /* 0x000fc800078e0244 */
[----:B------:R-:W-:Y:S01]  /*8450*/  IMAD.WIDE R70, R61, 0x2, R70 ;  /* 0x000000023d467825 */ /* 0x000fe200078e0246 */
[----:B------:R0:W-:Y:S04]  /*8460*/  STL [R1+0x20], R69 ;  /* 0x0000204501007387 */ /* 0x0001e80000100800 */
[----:B------:R1:W-:Y:S04]  /*8470*/  STL [R1+0xb0], R71 ;  /* 0x0000b04701007387 */ /* 0x0003e80000100800 */
[----:B------:R-:W0:Y:S04]  /*8480*/  LDL.LU R91, [R1+0x24] ;  /* 0x00002400015b7983 */ /* 0x000e280000300800 */
[----:B------:R-:W1:Y:S01]  /*8490*/  LDL.LU R90, [R1+0xb4] ;  /* 0x0000b400015a7983 */ /* 0x000e620000300800 */
[----:B------:R-:W-:-:S02]  /*84a0*/  IMAD.MOV.U32 R23, RZ, RZ, R68 ;  /* 0x000000ffff177224 */ /* 0x000fc400078e0044 */
[----:B------:R-:W-:Y:S02]  /*84b0*/  IMAD.MOV.U32 R19, RZ, RZ, R70 ;  /* 0x000000ffff137224 */ /* 0x000fe400078e0046 */
[----:B---3--:R-:W-:Y:S02]  /*84c0*/  IMAD.MOV.U32 R68, RZ, RZ, R57 ;  /* 0x000000ffff447224 */ /* 0x008fe400078e0039 */
[----:B----4-:R-:W-:Y:S02]  /*84d0*/  IMAD.MOV.U32 R70, RZ, RZ, R22 ;  /* 0x000000ffff467224 */ /* 0x010fe400078e0016 */
[----:B0-----:R-:W-:Y:S02]  /*84e0*/  IMAD.MOV.U32 R69, RZ, RZ, R91 ;  /* 0x000000ffff457224 */ /* 0x001fe400078e005b */
[----:B-1----:R-:W-:Y:S02]  /*84f0*/  IMAD.MOV.U32 R71, RZ, RZ, R90 ;  /* 0x000000ffff477224 */ /* 0x002fe400078e005a */
[----:B------:R-:W-:-:S04]  /*8500*/  IMAD.WIDE R68, R61, 0x2, R68 ;  /* 0x000000023d447825 */ /* 0x000fc800078e0244 */
[----:B------:R-:W-:Y:S01]  /*8510*/  IMAD.WIDE R70, R61, 0x2, R70 ;  /* 0x000000023d467825 */ /* 0x000fe200078e0246 */
[----:B------:R-:W-:Y:S03]  /*8520*/  STL [R1+0x24], R69 ;  /* 0x0000244501007387 */ /* 0x000fe60000100800 */
[----:B------:R-:W-:Y:S01]  /*8530*/  IMAD.MOV.U32 R91, RZ, RZ, R89 ;  /* 0x000000ffff5b7224 */ /* 0x000fe200078e0059 */
[----:B------:R0:W-:Y:S04]  /*8540*/  STL [R1+0xb4], R71 ;  /* 0x0000b44701007387 */ /* 0x0001e80000100800 */
[----:B------:R-:W3:Y:S04]  /*8550*/  LDL.LU R90, [R1+0x2c] ;  /* 0x00002c00015a7983 */ /* 0x000ee80000300800 */
[----:B------:R-:W4:Y:S01]  /*8560*/  LDL.LU R89, [R1+0xb8] ;  /* 0x0000b80001597983 */ /* 0x000f220000300800 */
[----:B------:R-:W-:Y:S01]  /*8570*/  IMAD.MOV.U32 R20, RZ, RZ, R66 ;  /* 0x000000ffff147224 */ /* 0x000fe200078e0042 */
[----:B------:R-:W-:Y:S01]  /*8580*/  MOV R67, R119 ;  /* 0x0000007700437202 */ /* 0x000fe20000000f00 */
[----:B------:R-:W-:-:S04]  /*8590*/  IMAD.MOV.U32 R66, RZ, RZ, R56 ;  /* 0x000000ffff427224 */ /* 0x000fc800078e0038 */
[----:B------:R-:W-:-:S04]  /*85a0*/  IMAD.WIDE R66, R61, 0x2, R66 ;  /* 0x000000023d427825 */ /* 0x000fc800078e0242 */
[----:B------:R-:W-:Y:S01]  /*85b0*/  IMAD.MOV.U32 R119, RZ, RZ, R67 ;  /* 0x000000ffff777224 */ /* 0x000fe200078e0043 */
[----:B------:R-:W-:Y:S01]  /*85c0*/  MOV R67, R120 ;  /* 0x0000007800437202 */ /* 0x000fe20000000f00 */
[----:B------:R-:W-:Y:S02]  /*85d0*/  IMAD.MOV.U32 R56, RZ, RZ, R66 ;  /* 0x000000ffff387224 */ /* 0x000fe400078e0042 */
[----:B--2---:R-:W-:Y:S02]  /*85e0*/  IMAD.MOV.U32 R66, RZ, RZ, R58 ;  /* 0x000000ffff427224 */ /* 0x004fe400078e003a */
[----:B------:R-:W-:Y:S02]  /*85f0*/  IMAD.MOV.U32 R22, RZ, RZ, R70 ;  /* 0x000000ffff167224 */ /* 0x000fe400078e0046 */
[----:B------:R-:W-:Y:S01]  /*8600*/  IMAD.WIDE R66, R61, 0x2, R66 ;  /* 0x000000023d427825 */ /* 0x000fe200078e0242 */
[----:B------:R-:W-:-:S03]  /*8610*/  MOV R70, R91 ;  /* 0x0000005b00467202 */ /* 0x000fc60000000f00 */
[----:B------:R-:W-:Y:S02]  /*8620*/  IMAD.MOV.U32 R58, RZ, RZ, R66 ;  /* 0x000000ffff3a7224 */ /* 0x000fe400078e0042 */
[----:B------:R-:W-:Y:S02]  /*8630*/  IMAD.MOV.U32 R120, RZ, RZ, R67 ;  /* 0x000000ffff787224 */ /* 0x000fe400078e0043 */
[----:B0-----:R-:W-:Y:S02]  /*8640*/  IMAD.MOV.U32 R71, RZ, RZ, R105 ;  /* 0x000000ffff477224 */ /* 0x001fe400078e0069 */
[----:B------:R-:W-:Y:S02]  /*8650*/  IMAD.MOV.U32 R57, RZ, RZ, R68 ;  /* 0x000000ffff397224 */ /* 0x000fe400078e0044 */
[----:B------:R-:W-:-:S04]  /*8660*/  IMAD.WIDE R70, R61, 0x2, R70 ;  /* 0x000000023d467825 */ /* 0x000fc800078e0246 */
[----:B------:R-:W-:Y:S02]  /*8670*/  IMAD.MOV.U32 R69, RZ, RZ, R123 ;  /* 0x000000ffff457224 */ /* 0x000fe400078e007b */
[----:B------:R-:W-:Y:S01]  /*8680*/  IMAD.MOV.U32 R68, RZ, RZ, R107 ;  /* 0x000000ffff447224 */ /* 0x000fe200078e006b */
[----:B------:R-:W2:Y:S04]  /*8690*/  LDL.LU R123, [R1+0x1c8] ;  /* 0x0001c800017b7983 */ /* 0x000ea80000300800 */
[----:B------:R-:W5:Y:S04]  /*86a0*/  LDL.LU R107, [R1+0x1c4] ;  /* 0x0001c400016b7983 */ /* 0x000f680000300800 */
[----:B------:R0:W-:Y:S01]  /*86b0*/  STL [R1+0x28], R70 ;  /* 0x0000284601007387 */ /* 0x0001e20000100800 */
[----:B---3--:R-:W-:-:S02]  /*86c0*/  IMAD.MOV.U32 R67, RZ, RZ, R90 ;  /* 0x000000ffff437224 */ /* 0x008fc400078e005a */
[----:B----4-:R-:W-:-:S04]  /*86d0*/  IMAD.MOV.U32 R66, RZ, RZ, R89 ;  /* 0x000000ffff427224 */ /* 0x010fc800078e0059 */
[----:B------:R-:W-:-:S05]  /*86e0*/  IMAD.WIDE R66, R61, 0x2, R66 ;  /* 0x000000023d427825 */ /* 0x000fca00078e0242 */
[----:B------:R-:W-:Y:S04]  /*86f0*/  STL [R1+0xb8], R66 ;  /* 0x0000b84201007387 */ /* 0x000fe80000100800 */
[----:B------:R1:W-:Y:S04]  /*8700*/  STL [R1+0x2c], R67 ;  /* 0x00002c4301007387 */ /* 0x0003e80000100800 */
[----:B------:R-:W0:Y:S01]  /*8710*/  LDL.LU R89, [R1+0x38] ;  /* 0x0000380001597983 */ /* 0x000e220000300800 */
[----:B------:R-:W-:-:S05]  /*8720*/  IMAD.WIDE R68, R61, 0x2, R68 ;  /* 0x000000023d447825 */ /* 0x000fca00078e0244 */
[----:B------:R-:W-:Y:S04]  /*8730*/  STL [R1+0x114], R68 ;  /* 0x0001144401007387 */ /* 0x000fe80000100800 */
[----:B------:R3:W-:Y:S04]  /*8740*/  STL [R1+0xbc], R69 ;  /* 0x0000bc4501007387 */ /* 0x0007e80000100800 */
[----:B------:R-:W3:Y:S01]  /*8750*/  LDL.LU R90, [R1+0xc4] ;  /* 0x0000c400015a7983 */ /* 0x000ee20000300800 */
[----:B0-----:R-:W-:-:S03]  /*8760*/  IMAD.MOV.U32 R70, RZ, RZ, R89 ;  /* 0x000000ffff467224 */ /* 0x001fc600078e0059 */
[----:B------:R-:W4:Y:S01]  /*8770*/  LDL.LU R89, [R1+0x118] ;  /* 0x0001180001597983 */ /* 0x000f220000300800 */
[----:B------:R-:W-:Y:S01]  /*8780*/  IMAD.MOV.U32 R105, RZ, RZ, R71 ;  /* 0x000000ffff697224 */ /* 0x000fe200078e0047 */
[----:B-1----:R-:W-:Y:S01]  /*8790*/  MOV R67, R125 ;  /* 0x0000007d00437202 */ /* 0x002fe20000000f00 */
[----:B-----5:R-:W-:Y:S01]  /*87a0*/  IMAD.MOV.U32 R71, RZ, RZ, R107 ;  /* 0x000000ffff477224 */ /* 0x020fe200078e006b */
[----:B------:R-:W5:Y:S01]  /*87b0*/  LDL.LU R125, [R1+0x1c0] ;  /* 0x0001c000017d7983 */ /* 0x000f620000300800 */
[----:B------:R-:W-:Y:S02]  /*87c0*/  IMAD.MOV.U32 R66, RZ, RZ, R124 ;  /* 0x000000ffff427224 */ /* 0x000fe400078e007c */
[C---:B------:R-:W-:Y:S01]  /*87d0*/  IMAD.WIDE R70, R61.reuse, 0x2, R70 ;  /* 0x000000023d467825 */ /* 0x040fe200078e0246 */
[----:B------:R-:W2:Y:S03]  /*87e0*/  LDL.LU R124, [R1+0x1bc] ;  /* 0x0001bc00017c7983 */ /* 0x000ea60000300800 */
[----:B------:R-:W-:Y:S01]  /*87f0*/  IMAD.WIDE R66, R61, 0x2, R66 ;  /* 0x000000023d427825 */ /* 0x000fe200078e0242 */
[----:B------:R0:W-:Y:S03]  /*8800*/  STL [R1+0x38], R70 ;  /* 0x0000384601007387 */ /* 0x0001e60000100800 */
[----:B---3--:R-:W-:Y:S01]  /*8810*/  IMAD.MOV.U32 R69, RZ, RZ, R90 ;  /* 0x000000ffff457224 */ /* 0x008fe200078e005a */
[----:B------:R-:W-:Y:S01]  /*8820*/  STL [R1+0xc0], R66 ;  /* 0x0000c04201007387 */ /* 0x000fe20000100800 */
[----:B------:R-:W-:-:S03]  /*8830*/  IMAD.MOV.U32 R90, RZ, RZ, R84 ;  /* 0x000000ffff5a7224 */ /* 0x000fc600078e0054 */
[----:B------:R-:W-:Y:S01]  /*8840*/  STL [R1+0x3c], R67 ;  /* 0x00003c4301007387 */ /* 0x000fe20000100800 */
[----:B----4-:R-:W-:-:S03]  /*8850*/  IMAD.MOV.U32 R68, RZ, RZ, R89 ;  /* 0x000000ffff447224 */ /* 0x010fc600078e0059 */
[----:B------:R-:W3:Y:S04]  /*8860*/  LDL.LU R89, [R1+0x44] ;  /* 0x0000440001597983 */ /* 0x000ee80000300800 */
[----:B------:R-:W4:Y:S01]  /*8870*/  LDL.LU R84, [R1+0xc8] ;  /* 0x0000c80001547983 */ /* 0x000f220000300800 */
[----:B------:R-:W-:-:S04]  /*8880*/  IMAD.WIDE R68, R61, 0x2, R68 ;  /* 0x000000023d447825 */ /* 0x000fc800078e0244 */
[----:B------:R-:W-:Y:S01]  /*8890*/  IMAD.MOV.U32 R107, RZ, RZ, R71 ;  /* 0x000000ffff6b7224 */ /* 0x000fe200078e0047 */
[----:B------:R1:W-:Y:S01]  /*88a0*/  STL [R1+0x118], R68 ;  /* 0x0001184401007387 */ /* 0x0003e20000100800 */
[----:B0-----:R-:W-:Y:S02]  /*88b0*/  IMAD.MOV.U32 R70, RZ, RZ, R90 ;  /* 0x000000ffff467224 */ /* 0x001fe400078e005a */
[----:B------:R-:W-:Y:S01]  /*88c0*/  IMAD.MOV.U32 R71, RZ, RZ, R112 ;  /* 0x000000ffff477224 */ /* 0x000fe200078e0070 */
[----:B------:R0:W-:Y:S01]  /*88d0*/  STL [R1+0xc4], R69 ;  /* 0x0000c44501007387 */ /* 0x0001e20000100800 */
[----:B------:R-:W-:-:S04]  /*88e0*/  IMAD.WIDE R70, R61, 0x2, R70 ;  /* 0x000000023d467825 */ /* 0x000fc800078e0246 */
[----:B-1----:R-:W-:Y:S01]  /*88f0*/  IMAD.MOV.U32 R68, RZ, RZ, R116 ;  /* 0x000000ffff447224 */ /* 0x002fe200078e0074 */
[----:B0-----:R-:W-:Y:S02]  /*8900*/  MOV R69, R113 ;  /* 0x0000007100457202 */ /* 0x001fe40000000f00 */
[----:B------:R-:W2:Y:S01]  /*8910*/  LDL.LU R113, [R1+0x1b8] ;  /* 0x0001b80001717983 */ /* 0x000ea20000300800 */
[----:B------:R-:W-:-:S03]  /*8920*/  IMAD.WIDE R68, R61, 0x2, R68 ;  /* 0x000000023d447825 */ /* 0x000fc600078e0244 */
[----:B------:R-:W2:Y:S04]  /*8930*/  LDL.LU R116, [R1+0x1b4] ;  /* 0x0001b40001747983 */ /* 0x000ea80000300800 */
[----:B------:R2:W-:Y:S01]  /*8940*/  STL [R1+0x40], R70 ;  /* 0x0000404601007387 */ /* 0x0005e20000100800 */
[----:B---3--:R-:W-:Y:S02]  /*8950*/  IMAD.MOV.U32 R67, RZ, RZ, R89 ;  /* 0x000000ffff437224 */ /* 0x008fe400078e0059 */
[----:B----4-:R-:W-:Y:S02]  /*8960*/  IMAD.MOV.U32 R66, RZ, RZ, R84 ;  /* 0x000000ffff427224 */ /* 0x010fe400078e0054 */
[----:B------:R-:W-:Y:S02]  /*8970*/  IMAD.MOV.U32 R84, RZ, RZ, R75 ;  /* 0x000000ffff547224 */ /* 0x000fe400078e004b */
[----:B------:R-:W-:-:S04]  /*8980*/  IMAD.WIDE R66, R61, 0x2, R66 ;  /* 0x000000023d427825 */ /* 0x000fc800078e0242 */
[----:B------:R-:W-:Y:S02]  /*8990*/  IMAD.MOV.U32 R75, RZ, RZ, R74 ;  /* 0x000000ffff4b7224 */ /* 0x000fe400078e004a */
[----:B------:R-:W-:Y:S02]  /*89a0*/  IMAD.MOV.U32 R74, RZ, RZ, R87 ;  /* 0x000000ffff4a7224 */ /* 0x000fe400078e0057 */
[----:B------:R-:W-:Y:S01]  /*89b0*/  IMAD.MOV.U32 R87, RZ, RZ, R86 ;  /* 0x000000ffff577224 */ /* 0x000fe200078e0056 */
[----:B------:R0:W-:Y:S01]  /*89c0*/  STL [R1+0xc8], R66 ;  /* 0x0000c84201007387 */ /* 0x0001e20000100800 */
[----:B------:R-:W-:Y:S02]  /*89d0*/  IMAD.MOV.U32 R86, RZ, RZ, R81 ;  /* 0x000000ffff567224 */ /* 0x000fe400078e0051 */
[----:B------:R-:W-:Y:S01]  /*89e0*/  IMAD.MOV.U32 R81, RZ, RZ, R80 ;  /* 0x000000ffff517224 */ /* 0x000fe200078e0050 */
[----:B------:R1:W-:Y:S01]  /*89f0*/  STL [R1+0x44], R67 ;  /* 0x0000444301007387 */ /* 0x0003e20000100800 */
[----:B------:R-:W-:Y:S01]  /*8a00*/  IMAD.MOV.U32 R80, RZ, RZ, R82 ;  /* 0x000000ffff507224 */ /* 0x000fe200078e0052 */
[----:B------:R-:W-:Y:S01]  /*8a10*/  MOV R89, R78 ;  /* 0x0000004e00597202 */ /* 0x000fe20000000f00 */
[----:B-----5:R-:W-:Y:S01]  /*8a20*/  IMAD.MOV.U32 R82, RZ, RZ, R125 ;  /* 0x000000ffff527224 */ /* 0x020fe200078e007d */
[----:B------:R-:W-:Y:S04]  /*8a30*/  STL [R1+0x11c], R68 ;  /* 0x00011c4401007387 */ /* 0x000fe80000100800 */
[----:B------:R-:W3:Y:S04]  /*8a40*/  LDL.LU R125, [R1+0x1b0] ;  /* 0x0001b000017d7983 */ /* 0x000ee80000300800 */
[----:B------:R-:W4:Y:S01]  /*8a50*/  LDL.LU R78, [R1+0x1ac] ;  /* 0x0001ac00014e7983 */ /* 0x000f220000300800 */
[----:B------:R-:W-:-:S02]  /*8a60*/  IMAD.MOV.U32 R90, RZ, RZ, R118 ;  /* 0x000000ffff5a7224 */ /* 0x000fc400078e0076 */
[----:B------:R-:W-:Y:S01]  /*8a70*/  IMAD.MOV.U32 R112, RZ, RZ, R71 ;  /* 0x000000ffff707224 */ /* 0x000fe200078e0047 */
[----:B------:R-:W5:Y:S01]  /*8a80*/  LDL.LU R118, [R1+0x1a8] ;  /* 0x0001a80001767983 */ /* 0x000f620000300800 */
[----:B--2---:R-:W-:Y:S02]  /*8a90*/  IMAD.MOV.U32 R70, RZ, RZ, R116 ;  /* 0x000000ffff467224 */ /* 0x004fe400078e0074 */
[----:B------:R-:W-:Y:S02]  /*8aa0*/  IMAD.MOV.U32 R71, RZ, RZ, R113 ;  /* 0x000000ffff477224 */ /* 0x000fe400078e0071 */
[----:B0-----:R-:W-:Y:S02]  /*8ab0*/  IMAD.MOV.U32 R66, RZ, RZ, R89 ;  /* 0x000000ffff427224 */ /* 0x001fe400078e0059 */
[----:B-1----:R-:W-:Y:S01]  /*8ac0*/  IMAD.MOV.U32 R67, RZ, RZ, R90 ;  /* 0x000000ffff437224 */ /* 0x002fe200078e005a */
[----:B------:R3:W-:Y:S01]  /*8ad0*/  STL [R1+0xcc], R69 ;  /* 0x0000cc4501007387 */ /* 0x0007e20000100800 */
[----:B------:R-:W-:-:S03]  /*8ae0*/  IMAD.WIDE R70, R61, 0x2, R70 ;  /* 0x000000023d467825 */ /* 0x000fc600078e0246 */
[----:B------:R-:W2:Y:S01]  /*8af0*/  LDL.LU R116, [R1+0x1a4] ;  /* 0x0001a40001747983 */ /* 0x000ea20000300800 */
[----:B------:R-:W-:-:S04]  /*8b00*/  IMAD.WIDE R66, R61, 0x2, R66 ;  /* 0x000000023d427825 */ /* 0x000fc800078e0242 */
[----:B------:R-:W-:Y:S02]  /*8b10*/  IMAD.MOV.U32 R90, RZ, RZ, R79 ;  /* 0x000000ffff5a7224 */ /* 0x000fe400078e004f */
[----:B---3--:R-:W-:Y:S02]  /*8b20*/  IMAD.MOV.U32 R69, RZ, RZ, R125 ;  /* 0x000000ffff457224 */ /* 0x008fe400078e007d */
[----:B------:R-:W3:Y:S01]  /*8b30*/  LDL.LU R125, [R1+0x1a0] ;  /* 0x0001a000017d7983 */ /* 0x000ee20000300800 */
[----:B----4-:R-:W-:-:S03]  /*8b40*/  IMAD.MOV.U32 R68, RZ, RZ, R78 ;  /* 0x000000ffff447224 */ /* 0x010fc600078e004e */
[----:B------:R-:W4:Y:S01]  /*8b50*/  LDL.LU R78, [R1+0x19c] ;  /* 0x00019c00014e7983 */ /* 0x000f220000300800 */
[----:B------:R-:W-:-:S03]  /*8b60*/  IMAD.WIDE R68, R61, 0x2, R68 ;  /* 0x000000023d447825 */ /* 0x000fc600078e0244 */
[----:B------:R0:W-:Y:S04]  /*8b70*/  STL [R1+0x48], R70 ;  /* 0x0000484601007387 */ /* 0x0001e80000100800 */
[----:B------:R-:W-:Y:S04]  /*8b80*/  STL [R1+0xd0], R66 ;  /* 0x0000d04201007387 */ /* 0x000fe80000100800 */
[----:B------:R5:W-:Y:S04]  /*8b90*/  STL [R1+0x4c], R67 ;  /* 0x00004c4301007387 */ /* 0x000be80000100800 */
[----:B------:R-:W4:Y:S04]  /*8ba0*/  LDL.LU R79, [R1+0x198] ;  /* 0x00019800014f7983 */ /* 0x000f280000300800 */
[----:B------:R1:W-:Y:S04]  /*8bb0*/  STL [R1+0x120], R68 ;  /* 0x0001204401007387 */ /* 0x0003e80000100800 */
[----:B------:R-:W2:Y:S01]  /*8bc0*/  LDL.LU R89, [R1+0xd8] ;  /* 0x0000d80001597983 */ /* 0x000ea20000300800 */
[----:B------:R-:W-:Y:S01]  /*8bd0*/  IMAD.MOV.U32 R113, RZ, RZ, R71 ;  /* 0x000000ffff717224 */ /* 0x000fe200078e0047 */
[----:B0-----:R-:W-:Y:S01]  /*8be0*/  MOV R70, R90 ;  /* 0x0000005a00467202 */ /* 0x001fe20000000f00 */
[----:B------:R-:W-:Y:S01]  /*8bf0*/  IMAD.MOV.U32 R71, RZ, RZ, R114 ;  /* 0x000000ffff477224 */ /* 0x000fe200078e0072 */
[----:B------:R0:W-:Y:S01]  /*8c00*/  STL [R1+0xd4], R69 ;  /* 0x0000d44501007387 */ /* 0x0001e20000100800 */
[----:B-----5:R-:W-:-:S02]  /*8c10*/  IMAD.MOV.U32 R67, RZ, RZ, R118 ;  /* 0x000000ffff437224 */ /* 0x020fc400078e0076 */
[C---:B------:R-:W-:Y:S01]  /*8c20*/  IMAD.WIDE R70, R61.reuse, 0x2, R70 ;  /* 0x000000023d467825 */ /* 0x040fe200078e0246 */
[----:B------:R-:W5:Y:S03]  /*8c30*/  LDL.LU R118, [R1+0x194] ;  /* 0x0001940001767983 */ /* 0x000f660000300800 */
[----:B-1----:R-:W-:Y:S02]  /*8c40*/  IMAD.MOV.U32 R68, RZ, RZ, R76 ;  /* 0x000000ffff447224 */ /* 0x002fe400078e004c */
[----:B0-----:R-:W-:Y:S01]  /*8c50*/  IMAD.MOV.U32 R69, RZ, RZ, R84 ;  /* 0x000000ffff457224 */ /* 0x001fe200078e0054 */
[----:B------:R3:W-:Y:S01]  /*8c60*/  STL [R1+0x50], R70 ;  /* 0x0000504601007387 */ /* 0x0007e20000100800 */
[----:B------:R-:W-:-:S04]  /*8c70*/  IMAD.WIDE R68, R61, 0x2, R68 ;  /* 0x000000023d447825 */ /* 0x000fc800078e0244 */
[----:B------:R-:W-:Y:S02]  /*8c80*/  IMAD.MOV.U32 R76, RZ, RZ, R75 ;  /* 0x000000ffff4c7224 */ /* 0x000fe400078e004b */
[----:B------:R-:W-:Y:S02]  /*8c90*/  IMAD.MOV.U32 R75, RZ, RZ, R87 ;  /* 0x000000ffff4b7224 */ /* 0x000fe400078e0057 */
[----:B------:R-:W-:Y:S02]  /*8ca0*/  IMAD.MOV.U32 R87, RZ, RZ, R81 ;  /* 0x000000ffff577224 */ /* 0x000fe400078e0051 */
[----:B------:R-:W-:Y:S02]  /*8cb0*/  IMAD.MOV.U32 R81, RZ, RZ, R123 ;  /* 0x000000ffff517224 */ /* 0x000fe400078e007b */
[----:B--2---:R-:W-:-:S04]  /*8cc0*/  IMAD.MOV.U32 R66, RZ, RZ, R89 ;  /* 0x000000ffff427224 */ /* 0x004fc800078e0059 */
[----:B------:R-:W-:-:S05]  /*8cd0*/  IMAD.WIDE R66, R61, 0x2, R66 ;  /* 0x000000023d427825 */ /* 0x000fca00078e0242 */
[----:B------:R-:W-:Y:S04]  /*8ce0*/  STL [R1+0xd8], R66 ;  /* 0x0000d84201007387 */ /* 0x000fe80000100800 */
[----:B------:R-:W-:Y:S04]  /*8cf0*/  STL [R1+0x54], R67 ;  /* 0x0000544301007387 */ /* 0x000fe80000100800 */
[----:B------:R4:W-:Y:S04]  /*8d00*/  STL [R1+0x124], R68 ;  /* 0x0001244401007387 */ /* 0x0009e80000100800 */
[----:B------:R0:W-:Y:S04]  /*8d10*/  STL [R1+0xdc], R69 ;  /* 0x0000dc4501007387 */ /* 0x0001e80000100800 */
[----:B------:R-:W2:Y:S04]  /*8d20*/  LDL.LU R123, [R1+0x190] ;  /* 0x00019000017b7983 */ /* 0x000ea80000300800 */
[----:B------:R-:W-:Y:S04]  /*8d30*/  STS.U16 [R99+UR12+0x4200], R92 ;  /* 0x0042005c63007988 */ /* 0x000fe8000800040c */
[----:B------:R-:W-:Y:S04]  /*8d40*/  STS.U16 [R99+UR12+0x4600], R93 ;  /* 0x0046005d63007988 */ /* 0x000fe8000800040c */
[----:B------:R-:W-:Y:S01]  /*8d50*/  STS.U16 [R99+UR12+0x4a00], R94 ;  /* 0x004a005e63007988 */ /* 0x000fe2000800040c */
[----:B------:R1:W-:Y:S06]  /*8d60*/  MEMBAR.ALL.CTA ;  /* 0x0000000000007992 */ /* 0x0003ec0000008000 */
[----:B-1----:R-:W1:Y:S01]  /*8d70*/  FENCE.VIEW.ASYNC.S ;  /* 0x00000000000073c6 */ /* 0x002e620000000000 */
[----:B------:R-:W-:-:S02]  /*8d80*/  IMAD.MOV.U32 R114, RZ, RZ, R71 ;  /* 0x000000ffff727224 */ /* 0x000fc400078e0047 */
[----:B------:R-:W-:Y:S01]  /*8d90*/  IMAD.MOV.U32 R84, RZ, RZ, R74 ;  /* 0x000000ffff547224 */ /* 0x000fe200078e004a */
[----:B------:R-:W-:Y:S01]  /*8da0*/  MOV R74, R86 ;  /* 0x00000056004a7202 */ /* 0x000fe20000000f00 */
[----:B---3--:R-:W-:Y:S02]  /*8db0*/  IMAD.MOV.U32 R70, RZ, RZ, R125 ;  /* 0x000000ffff467224 */ /* 0x008fe400078e007d */
[----:B------:R-:W-:Y:S02]  /*8dc0*/  IMAD.MOV.U32 R71, RZ, RZ, R116 ;  /* 0x000000ffff477224 */ /* 0x000fe400078e0074 */
[----:B------:R-:W-:Y:S01]  /*8dd0*/  IMAD.MOV.U32 R86, RZ, RZ, R80 ;  /* 0x000000ffff567224 */ /* 0x000fe200078e0050 */
[----:B----4-:R-:W-:Y:S01]  /*8de0*/  MOV R68, R79 ;  /* 0x0000004f00447202 */ /* 0x010fe20000000f00 */
[----:B------:R-:W-:Y:S02]  /*8df0*/  IMAD.MOV.U32 R80, RZ, RZ, R77 ;  /* 0x000000ffff507224 */ /* 0x000fe400078e004d */
[----:B------:R-:W-:-:S02]  /*8e00*/  IMAD.MOV.U32 R66, RZ, RZ, R76 ;  /* 0x000000ffff427224 */ /* 0x000fc400078e004c */
[----:B------:R-:W-:Y:S02]  /*8e10*/  IMAD.MOV.U32 R67, RZ, RZ, R84 ;  /* 0x000000ffff437224 */ /* 0x000fe400078e0054 */
[----:B------:R-:W-:Y:S02]  /*8e20*/  IMAD.MOV.U32 R77, RZ, RZ, R121 ;  /* 0x000000ffff4d7224 */ /* 0x000fe400078e0079 */
[C---:B------:R-:W-:Y:S01]  /*8e30*/  IMAD.WIDE R70, R61.reuse, 0x2, R70 ;  /* 0x000000023d467825 */ /* 0x040fe200078e0246 */
[----:B------:R-:W3:Y:S03]  /*8e40*/  LDL.LU R121, [R1+0x18c] ;  /* 0x00018c0001797983 */ /* 0x000ee60000300800 */
[----:B0-----:R-:W-:Y:S01]  /*8e50*/  IMAD.MOV.U32 R69, RZ, RZ, R78 ;  /* 0x000000ffff457224 */ /* 0x001fe200078e004e */
[----:B------:R-:W4:Y:S01]  /*8e60*/  LDL.LU R125, [R1+0x188] ;  /* 0x00018800017d7983 */ /* 0x000f220000300800 */
[----:B------:R-:W-:-:S03]  /*8e70*/  IMAD.WIDE R66, R61, 0x2, R66 ;  /* 0x000000023d427825 */ /* 0x000fc600078e0242 */
[----:B------:R-:W3:Y:S01]  /*8e80*/  LDL.LU R78, [R1+0x184] ;  /* 0x00018400014e7983 */ /* 0x000ee20000300800 */
[----:B------:R-:W-:-:S03]  /*8e90*/  IMAD.WIDE R68, R61, 0x2, R68 ;  /* 0x000000023d447825 */ /* 0x000fc600078e0244 */
[----:B------:R-:W3:Y:S01]  /*8ea0*/  LDL.LU R79, [R1+0x180] ;  /* 0x00018000014f7983 */ /* 0x000ee20000300800 */
[----:B------:R-:W-:-:S03]  /*8eb0*/  IMAD.MOV.U32 R116, RZ, RZ, R71 ;  /* 0x000000ffff747224 */ /* 0x000fc600078e0047 */
[----:B------:R0:W-:Y:S01]  /*8ec0*/  STL [R1+0x58], R70 ;  /* 0x0000584601007387 */ /* 0x0001e20000100800 */
[----:B------:R-:W-:-:S03]  /*8ed0*/  IMAD.MOV.U32 R76, RZ, RZ, R74 ;  /* 0x000000ffff4c7224 */ /* 0x000fc600078e004a */
[----:B------:R5:W-:Y:S01]  /*8ee0*/  STL [R1+0xe0], R66 ;  /* 0x0000e04201007387 */ /* 0x000be20000100800 */
[----:B------:R-:W-:-:S03]  /*8ef0*/  IMAD.MOV.U32 R74, RZ, RZ, R86 ;  /* 0x000000ffff4a7224 */ /* 0x000fc600078e0056 */
[----:B------:R-:W-:Y:S01]  /*8f00*/  STL [R1+0x5c], R67 ;  /* 0x00005c4301007387 */ /* 0x000fe20000100800 */
[----:B0-----:R-:W-:Y:S01]  /*8f10*/  IMAD.MOV.U32 R70, RZ, RZ, R62 ;  /* 0x000000ffff467224 */ /* 0x001fe200078e003e */
[----:B-1----:R-:W-:Y:S01]  /*8f20*/  BAR.SYNC.DEFER_BLOCKING 0x0 ;  /* 0x0000000000007b1d */ /* 0x002fe20000010000 */
[----:B------:R-:W-:Y:S02]  /*8f30*/  IMAD.MOV.U32 R71, RZ, RZ, R117 ;  /* 0x000000ffff477224 */ /* 0x000fe400078e0075 */
[----:B------:R-:W-:Y:S02]  /*8f40*/  IMAD.MOV.U32 R86, RZ, RZ, R77 ;  /* 0x000000ffff567224 */ /* 0x000fe400078e004d */
[----:B------:R-:W-:Y:S01]  /*8f50*/  IMAD.WIDE R70, R61, 0x2, R70 ;  /* 0x000000023d467825 */ /* 0x000fe200078e0246 */
[----:B------:R2:W-:Y:S04]  /*8f60*/  STL [R1+0x128], R68 ;  /* 0x0001284401007387 */ /* 0x0005e80000100800 */
[----:B------:R0:W-:Y:S01]  /*8f70*/  STL [R1+0xe4], R69 ;  /* 0x0000e44501007387 */ /* 0x0001e20000100800 */
[----:B-----5:R-:W-:-:S03]  /*8f80*/  MOV R66, R75 ;  /* 0x0000004b00427202 */ /* 0x020fc60000000f00 */
[----:B------:R-:W5:Y:S04]  /*8f90*/  LDL.LU R77, [R1+0x78] ;  /* 0x00007800014d7983 */ /* 0x000f680000300800 */
[----:B------:R-:W5:Y:S01]  /*8fa0*/  LDL.LU R62, [R1+0x17c] ;  /* 0x00017c00013e7983 */ /* 0x000f620000300800 */
[----:B------:R-:W-:-:S04]  /*8fb0*/  USHF.L.U32 UR4, UR41, 0x7, URZ ;  /* 0x0000000729047899 */ /* 0x000fc8000800063f */
[----:B------:R-:W-:-:S04]  /*8fc0*/  ULOP3.LUT UR4, UR4, 0x600, URZ, 0xc0, !UPT ;  /* 0x0000060004047892 */ /* 0x000fc8000f8ec03f */
[----:B------:R-:W-:Y:S01]  /*8fd0*/  ULEA.HI UR4, UR12, UR4, URZ, 0x1c ;  /* 0x000000040c047291 */ /* 0x000fe2000f8fe03f */
[----:B------:R-:W-:-:S03]  /*8fe0*/  WARPGROUP.ARRIVE ;  /* 0x00000000000079c5 */ /* 0x000fc60000000000 */
[----:B------:R-:W-:Y:S01]  /*8ff0*/  ULOP3.LUT UR6, UR4, 0x3fff, URZ, 0xc0, !UPT ;  /* 0x00003fff04067892 */ /* 0x000fe2000f8ec03f */
[----:B------:R-:W-:Y:S02]  /*9000*/  UMOV UR5, 0x40000040 ;  /* 0x4000004000057882 */ /* 0x000fe40000000000 */
[----:B------:R-:W-:Y:S01]  /*9010*/  UMOV UR4, UR13 ;  /* 0x0000000d00047c82 */ /* 0x000fe20008000000 */
[----:B------:R-:W-:-:S05]  /*9020*/  UMOV UR7, 0x40000040 ;  /* 0x4000004000077882 */ /* 0x000fca0000000000 */
[----:B------:R-:W-:Y:S01]  /*9030*/  HGMMA.64x64x16.F32.BF16 R24, gdesc[UR4].tnspA, R24 ;  /* 0x20e00000041879f0 */ /* 0x000fe20008701818 */
[----:B------:R-:W-:Y:S01]  /*9040*/  UIADD3 UR10, UP0, UR6, 0x2, URZ ;  /* 0x00000002060a7890 */ /* 0x000fe2000ff1e03f */
[----:B------:R-:W-:-:S03]  /*9050*/  UMOV UR4, URZ ;  /* 0x0000003f00047c82 */ /* 0x000fc60008000000 */
[----:B------:R-:W-:-:S04]  /*9060*/  UIADD3.X UR11, UR4, 0x40000040, URZ, UP0, !UPT ;  /* 0x40000040040b7890 */ /* 0x000fc800087fe43f */
[----:B------:R-:W-:-:S05]  /*9070*/  UIADD3.64 UR18, UR10, 0x2, URZ ;  /* 0x000000020a127897 */ /* 0x000fca000fffe03f */
[----:B------:R-:W-:Y:S01]  /*9080*/  HGMMA.64x64x16.F32.BF16 R24, gdesc[UR8].tnspA, R24 ;  /* 0x20e00000081879f0 */ /* 0x000fe20008701818 */
[----:B--2---:R-:W-:-:S03]  /*9090*/  IMAD.MOV.U32 R68, RZ, RZ, R123 ;  /* 0x000000ffff447224 */ /* 0x004fc600078e007b */
[----:B------:R-:W-:Y:S01]  /*90a0*/  HGMMA.64x64x16.F32.BF16 R24, gdesc[UR16].tnspA, R24 ;  /* 0x20e00000101879f0 */ /* 0x000fe20008701818 */
[----:B------:R-:W2:Y:S04]  /*90b0*/  LDL.LU R123, [R1+0x178] ;  /* 0x00017800017b7983 */ /* 0x000ea80000300800 */
[----:B------:R-:W-:Y:S04]  /*90c0*/  STL [R1+0x60], R70 ;  /* 0x0000604601007387 */ /* 0x000fe80000100800 */
[----:B------:R-:W5:Y:S01]  /*90d0*/  LDL.LU R75, [R1+0x68] ;  /* 0x00006800014b7983 */ /* 0x000f620000300800 */
[----:B------:R-:W-:Y:S01]  /*90e0*/  UIADD3.64 UR22, UR10, 0x4, URZ ;  /* 0x000000040a167897 */ /* 0x000fe2000fffe03f */
[----:B0-----:R-:W-:-:S02]  /*90f0*/  IMAD.MOV.U32 R69, RZ, RZ, R118 ;  /* 0x000000ffff457224 */ /* 0x001fc400078e0076 */
[----:B------:R-:W-:Y:S02]  /*9100*/  IMAD.MOV.U32 R67, RZ, RZ, R76 ;  /* 0x000000ffff437224 */ /* 0x000fe400078e004c */
[----:B------:R-:W-:-:S04]  /*9110*/  IMAD.WIDE R68, R61, 0x2, R68 ;  /* 0x000000023d447825 */ /* 0x000fc800078e0244 */
[----:B------:R-:W-:Y:S01]  /*9120*/  IMAD.WIDE R66, R61, 0x2, R66 ;  /* 0x000000023d427825 */ /* 0x000fe200078e0242 */
[----:B------:R-:W-:Y:S03]  /*9130*/  STL [R1+0x64], R68 ;  /* 0x0000644401007387 */ /* 0x000fe60000100800 */
[----:B------:R-:W-:Y:S01]  /*9140*/  IMAD.MOV.U32 R117, RZ, RZ, R71 ;  /* 0x000000ffff757224 */ /* 0x000fe200078e0047 */
[----:B------:R-:W-:Y:S04]  /*9150*/  STL [R1+0x12c], R66 ;  /* 0x00012c4201007387 */ /* 0x000fe80000100800 */
[----:B------:R3:W-:Y:S01]  /*9160*/  STL [R1+0xe8], R67 ;  /* 0x0000e84301007387 */ /* 0x0007e20000100800 */
[----:B------:R-:W-:Y:S01]  /*9170*/  HGMMA.64x64x16.F32.BF16 R24, gdesc[UR20].tnspA, R24 ;  /* 0x20e00000141879f0 */ /* 0x000fe20008701818 */
[----:B----4-:R-:W-:-:S02]  /*9180*/  IMAD.MOV.U32 R71, RZ, RZ, R125 ;  /* 0x000000ffff477224 */ /* 0x010fc400078e007d */
[----:B------:R-:W4:Y:S01]  /*9190*/  LDL.LU R125, [R1+0x174] ;  /* 0x00017400017d7983 */ /* 0x000f220000300800 */
[----:B------:R-:W-:Y:S02]  /*91a0*/  IMAD.MOV.U32 R118, RZ, RZ, R69 ;  /* 0x000000ffff767224 */ /* 0x000fe400078e0045 */
[----:B---3--:R-:W-:Y:S02]  /*91b0*/  IMAD.MOV.U32 R67, RZ, RZ, R121 ;  /* 0x000000ffff437224 */ /* 0x008fe400078e0079 */
[----:B------:R-:W-:Y:S02]  /*91c0*/  IMAD.MOV.U32 R68, RZ, RZ, R87 ;  /* 0x000000ffff447224 */ /* 0x000fe400078e0057 */
[----:B------:R-:W-:Y:S02]  /*91d0*/  IMAD.MOV.U32 R69, RZ, RZ, R74 ;  /* 0x000000ffff457224 */ /* 0x000fe400078e004a */
[----:B------:R-:W-:Y:S02]  /*91e0*/  IMAD.MOV.U32 R70, RZ, RZ, R78 ;  /* 0x000000ffff467224 */ /* 0x000fe400078e004e */
[C---:B------:R-:W-:Y:S01]  /*91f0*/  IMAD.WIDE R68, R61.reuse, 0x2, R68 ;  /* 0x000000023d447825 */ /* 0x040fe200078e0244 */
[----:B------:R-:W3:Y:S03]  /*9200*/  LDL.LU R78, [R1+0x170] ;  /* 0x00017000014e7983 */ /* 0x000ee60000300800 */
[----:B------:R-:W-:Y:S01]  /*9210*/  IMAD.WIDE R70, R61, 0x2, R70 ;  /* 0x000000023d467825 */ /* 0x000fe200078e0246 */
[----:B------:R-:W-:-:S09]  /*9220*/  UIADD3.64 UR26, UR10, 0x7fe, URZ ;  /* 0x000007fe0a1a7897 */ /* 0x000fd2000fffe03f */
[----:B------:R-:W-:Y:S01]  /*9230*/  HGMMA.64x64x16.F32.BF16 R24, gdesc[UR24].tnspA, R24 ;  /* 0x20e00000181879f0 */ /* 0x000fe20008701818 */
[----:B------:R-:W-:Y:S02]  /*9240*/  UIADD3.64 UR30, UR10, 0x800, URZ ;  /* 0x000008000a1e7897 */ /* 0x000fe4000fffe03f */
[----:B------:R-:W-:-:S07]  /*9250*/  UIADD3.64 UR34, UR10, 0x802, URZ ;  /* 0x000008020a227897 */ /* 0x000fce000fffe03f */
[----:B------:R-:W-:Y:S01]  /*9260*/  HGMMA.64x64x16.F32.BF16 R24, gdesc[UR28].tnspA, R24 ;  /* 0x20e000001c1879f0 */ /* 0x000fe20008701818 */
[----:B------:R-:W-:-:S03]  /*9270*/  UIADD3.64 UR38, UR10, 0x804, URZ ;  /* 0x000008040a267897 */ /* 0x000fc6000fffe03f */
[----:B------:R-:W-:Y:S01]  /*9280*/  HGMMA.64x64x16.F32.BF16 R24, gdesc[UR32].tnspA, R24 ;  /* 0x20e00000201879f0 */ /* 0x000fe20008701818 */
[----:B-----5:R-:W-:-:S04]  /*9290*/  IMAD.MOV.U32 R66, RZ, RZ, R75 ;  /* 0x000000ffff427224 */ /* 0x020fc800078e004b */
[----:B------:R-:W-:-:S05]  /*92a0*/  IMAD.WIDE R66, R61, 0x2, R66 ;  /* 0x000000023d427825 */ /* 0x000fca00078e0242 */
[----:B------:R-:W-:Y:S04]  /*92b0*/  STL [R1+0x68], R66 ;  /* 0x0000684201007387 */ /* 0x000fe80000100800 */
[----:B------:R0:W-:Y:S04]  /*92c0*/  STL [R1+0xec], R68 ;  /* 0x0000ec4401007387 */ /* 0x0001e80000100800 */
[----:B------:R1:W-:Y:S04]  /*92d0*/  STL [R1+0x6c], R69 ;  /* 0x00006c4501007387 */ /* 0x0003e80000100800 */
[----:B------:R5:W-:Y:S04]  /*92e0*/  STL [R1+0x130], R70 ;  /* 0x0001304601007387 */ /* 0x000be80000100800 */
[----:B------:R2:W-:Y:S01]  /*92f0*/  STL [R1+0xf0], R71 ;  /* 0x0000f04701007387 */ /* 0x0005e20000100800 */
[----:B0-----:R-:W-:-:S02]  /*9300*/  IMAD.MOV.U32 R68, RZ, RZ, R62 ;  /* 0x000000ffff447224 */ /* 0x001fc400078e003e */
[----:B-1----:R-:W-:Y:S02]  /*9310*/  IMAD.MOV.U32 R69, RZ, RZ, R79 ;  /* 0x000000ffff457224 */ /* 0x002fe400078e004f */
[----:B------:R-:W3:Y:S04]  /*9320*/  LDL.LU R79, [R1+0x16c] ;  /* 0x00016c00014f7983 */ /* 0x000ee80000300800 */
[----:B------:R-:W3:Y:S01]  /*9330*/  LDL.LU R62, [R1+0x168] ;  /* 0x00016800013e7983 */ /* 0x000ee20000300800 */
[----:B------:R-:W-:Y:S01]  /*9340*/  MOV R121, R67 ;  /* 0x0000004300797202 */ /* 0x000fe20000000f00 */
[----:B------:R-:W-:Y:S02]  /*9350*/  IMAD.MOV.U32 R66, RZ, RZ, R86 ;  /* 0x000000ffff427224 */ /* 0x000fe400078e0056 */
[----:B------:R-:W-:-:S02]  /*9360*/  IMAD.MOV.U32 R67, RZ, RZ, R122 ;  /* 0x000000ffff437224 */ /* 0x000fc400078e007a */
[----:B------:R-:W-:-:S04]  /*9370*/  IMAD.WIDE R68, R61, 0x2, R68 ;  /* 0x000000023d447825 */ /* 0x000fc800078e0244 */
[----:B------:R-:W-:-:S04]  /*9380*/  IMAD.WIDE R66, R61, 0x2, R66 ;  /* 0x000000023d427825 */ /* 0x000fc800078e0242 */
[----:B-----5:R-:W-:Y:S02]  /*9390*/  IMAD.MOV.U32 R70, RZ, RZ, R80 ;  /* 0x000000ffff467224 */ /* 0x020fe400078e0050 */
[----:B--2---:R-:W-:Y:S01]  /*93a0*/  IMAD.MOV.U32 R71, RZ, RZ, R81 ;  /* 0x000000ffff477224 */ /* 0x004fe200078e0051 */
[----:B------:R0:W-:Y:S01]  /*93b0*/  STL [R1+0x70], R66 ;  /* 0x0000704201007387 */ /* 0x0001e20000100800 */
[----:B------:R-:W-:Y:S02]  /*93c0*/  IMAD.MOV.U32 R122, RZ, RZ, R67 ;  /* 0x000000ffff7a7224 */ /* 0x000fe400078e0043 */
[C---:B------:R-:W-:Y:S01]  /*93d0*/  IMAD.WIDE R70, R61.reuse, 0x2, R70 ;  /* 0x000000023d467825 */ /* 0x040fe200078e0246 */
[----:B------:R1:W-:Y:S01]  /*93e0*/  STL [R1+0xf4], R68 ;  /* 0x0000f44401007387 */ /* 0x0003e20000100800 */
[----:B------:R-:W-:Y:S03]  /*93f0*/  HGMMA.64x64x16.F32.BF16 R24, gdesc[UR36].tnspA, R24, gsb0 ;  /* 0x20e00000241879f0 */ /* 0x000fe60008001818 */
[----:B------:R2:W-:Y:S01]  /*9400*/  STL [R1+0x74], R69 ;  /* 0x0000744501007387 */ /* 0x0005e20000100800 */
[----:B0-----:R-:W-:Y:S01]  /*9410*/  IMAD.MOV.U32 R66, RZ, RZ, R77 ;  /* 0x000000ffff427224 */ /* 0x001fe200078e004d */
[----:B-1----:R-:W-:Y:S01]  /*9420*/  MOV R68, R85 ;  /* 0x0000005500447202 */ /* 0x002fe20000000f00 */
[----:B------:R-:W-:Y:S01]  /*9430*/  IMAD.MOV.U32 R67, RZ, RZ, R123 ;  /* 0x000000ffff437224 */ /* 0x000fe200078e007b */
[----:B------:R0:W-:Y:S01]  /*9440*/  STL [R1+0x134], R70 ;  /* 0x0001344601007387 */ /* 0x0001e20000100800 */
[----:B------:R-:W-:-:S04]  /*9450*/  IMAD.WIDE R66, R61, 0x2, R66 ;  /* 0x000000023d427825 */ /* 0x000fc800078e0242 */
[----:B--2---:R-:W-:Y:S01]  /*9460*/  IMAD.MOV.U32 R69, RZ, RZ, R82 ;  /* 0x000000ffff457224 */ /* 0x004fe200078e0052 */
[----:B------:R1:W-:Y:S01]  /*9470*/  STL [R1+0xf8], R71 ;  /* 0x0000f84701007387 */ /* 0x0003e20000100800 */
[----:B------:R-:W-:-:S03]  /*9480*/  IMAD.WIDE R68, R61, 0x2, R68 ;  /* 0x000000023d447825 */ /* 0x000fc600078e0244 */
[----:B------:R2:W-:Y:S01]  /*9490*/  STL [R1+0x78], R66 ;  /* 0x0000784201007387 */ /* 0x0005e20000100800 */
[----:B0-----:R-:W-:Y:S02]  /*94a0*/  IMAD.MOV.U32 R70, RZ, RZ, R72 ;  /* 0x000000ffff467224 */ /* 0x001fe400078e0048 */
[----:B-1----:R-:W-:Y:S01]  /*94b0*/  IMAD.MOV.U32 R71, RZ, RZ, R83 ;  /* 0x000000ffff477224 */ /* 0x002fe200078e0053 */
[----:B------:R0:W-:Y:S01]  /*94c0*/  STL [R1+0xfc], R68 ;  /* 0x0000fc4401007387 */ /* 0x0001e20000100800 */
[----:B------:R-:W-:Y:S01]  /*94d0*/  IMAD.MOV.U32 R123, RZ, RZ, R67 ;  /* 0x000000ffff7b7224 */ /* 0x000fe200078e0043 */
[----:B------:R-:W1:Y:S01]  /*94e0*/  LDC R72, c[0x0][0x238] ;  /* 0x00008e00ff487b82 */ /* 0x000e620000000800 */
[----:B------:R-:W-:Y:S01]  /*94f0*/  IMAD.WIDE R70, R61, 0x2, R70 ;  /* 0x000000023d467825 */ /* 0x000fe200078e0246 */
[----:B------:R5:W-:Y:S03]  /*9500*/  STL [R1+0x7c], R69 ;  /* 0x00007c4501007387 */ /* 0x000be60000100800 */
[----:B--2---:R-:W-:-:S02]  /*9510*/  IMAD.MOV.U32 R66, RZ, RZ, R73 ;  /* 0x000000ffff427224 */ /* 0x004fc400078e0049 */
[----:B------:R-:W-:Y:S02]  /*9520*/  IMAD.MOV.U32 R67, RZ, RZ, R124 ;  /* 0x000000ffff437224 */ /* 0x000fe400078e007c */
[----:B0-----:R-:W-:Y:S02]  /*9530*/  IMAD.MOV.U32 R68, RZ, RZ, R101 ;  /* 0x000000ffff447224 */ /* 0x001fe400078e0065 */
[----:B-----5:R-:W-:Y:S01]  /*9540*/  IMAD.MOV.U32 R69, RZ, RZ, R98 ;  /* 0x000000ffff457224 */ /* 0x020fe200078e0062 */
[----:B------:R0:W-:Y:S01]  /*9550*/  STL [R1+0x138], R70 ;  /* 0x0001384601007387 */ /* 0x0001e20000100800 */
[----:B------:R-:W-:-:S03]  /*9560*/  IMAD.WIDE R66, R61, 0x2, R66 ;  /* 0x000000023d427825 */ /* 0x000fc600078e0242 */
[----:B------:R2:W-:Y:S01]  /*9570*/  STL [R1+0x100], R71 ;  /* 0x0001004701007387 */ /* 0x0005e20000100800 */
[----:B------:R-:W-:-:S03]  /*9580*/  IMAD.WIDE R68, R61, 0x2, R68 ;  /* 0x000000023d447825 */ /* 0x000fc600078e0244 */
[----:B------:R5:W-:Y:S01]  /*9590*/  STL [R1+0x80], R66 ;  /* 0x0000804201007387 */ /* 0x000be20000100800 */
[----:B------:R-:W-:Y:S02]  /*95a0*/  IMAD.MOV.U32 R124, RZ, RZ, R67 ;  /* 0x000000ffff7c7224 */ /* 0x000fe400078e0043 */
[----:B0-----:R-:W-:Y:S01]  /*95b0*/  IMAD.MOV.U32 R70, RZ, RZ, R104 ;  /* 0x000000ffff467224 */ /* 0x001fe200078e0068 */
[----:B--2---:R-:W-:Y:S01]  /*95c0*/  MOV R71, R103 ;  /* 0x0000006700477202 */ /* 0x004fe20000000f00 */
[----:B------:R0:W-:Y:S04]  /*95d0*/  STL [R1+0x104], R68 ;  /* 0x0001044401007387 */ /* 0x0001e80000100800 */
[----:B------:R2:W-:Y:S01]  /*95e0*/  STL [R1+0x84], R69 ;  /* 0x0000844501007387 */ /* 0x0005e20000100800 */
[----:B-----5:R-:W-:-:S02]  /*95f0*/  IMAD.MOV.U32 R66, RZ, RZ, R106 ;  /* 0x000000ffff427224 */ /* 0x020fc400078e006a */
[----:B----4-:R-:W-:Y:S02]  /*9600*/  IMAD.MOV.U32 R67, RZ, RZ, R125 ;  /* 0x000000ffff437224 */ /* 0x010fe400078e007d */
[----:B------:R-:W-:-:S04]  /*9610*/  IMAD.WIDE R70, R61, 0x2, R70 ;  /* 0x000000023d467825 */ /* 0x000fc800078e0246 */
[----:B0-----:R-:W-:Y:S02]  /*9620*/  IMAD.MOV.U32 R68, RZ, RZ, R109 ;  /* 0x000000ffff447224 */ /* 0x001fe400078e006d */
[----:B--2---:R-:W-:Y:S02]  /*9630*/  IMAD.MOV.U32 R69, RZ, RZ, R108 ;  /* 0x000000ffff457224 */ /* 0x004fe400078e006c */
[C---:B------:R-:W-:Y:S01]  /*9640*/  IMAD.WIDE R66, R61.reuse, 0x2, R66 ;  /* 0x000000023d427825 */ /* 0x040fe200078e0242 */
[----:B------:R0:W-:Y:S03]  /*9650*/  STL [R1+0x13c], R70 ;  /* 0x00013c4601007387 */ /* 0x0001e60000100800 */
[----:B------:R-:W-:Y:S01]  /*9660*/  IMAD.WIDE R68, R61, 0x2, R68 ;  /* 0x000000023d447825 */ /* 0x000fe200078e0244 */
[----:B------:R2:W-:Y:S03]  /*9670*/  STL [R1+0x90], R71 ;  /* 0x0000904701007387 */ /* 0x0005e60000100800 */
[----:B------:R-:W-:Y:S01]  /*9680*/  IMAD.MOV.U32 R125, RZ, RZ, R67 ;  /* 0x000000ffff7d7224 */ /* 0x000fe200078e0043 */
[----:B------:R4:W-:Y:S01]  /*9690*/  STL [R1+0x88], R66 ;  /* 0x0000884201007387 */ /* 0x0009e20000100800 */
[----:B0-----:R-:W-:-:S02]  /*96a0*/  IMAD.MOV.U32 R70, RZ, RZ, R96 ;  /* 0x000000ffff467224 */ /* 0x001fc400078e0060 */
[----:B--2---:R-:W-:Y:S01]  /*96b0*/  IMAD.MOV.U32 R71, RZ, RZ, R115 ;  /* 0x000000ffff477224 */ /* 0x004fe200078e0073 */
[----:B------:R0:W-:Y:S01]  /*96c0*/  STL [R1+0x108], R68 ;  /* 0x0001084401007387 */ /* 0x0001e20000100800 */
[----:B------:R-:W-:Y:S01]  /*96d0*/  MOV R67, R88 ;  /* 0x0000005800437202 */ /* 0x000fe20000000f00 */
[----:B----4-:R-:W-:Y:S02]  /*96e0*/  IMAD.MOV.U32 R66, RZ, RZ, R95 ;  /* 0x000000ffff427224 */ /* 0x010fe400078e005f */
[----:B------:R2:W-:Y:S01]  /*96f0*/  STL [R1+0x30], R69 ;  /* 0x0000304501007387 */ /* 0x0005e20000100800 */
[----:B------:R-:W-:-:S04]  /*9700*/  IMAD.WIDE R70, R61, 0x2, R70 ;  /* 0x000000023d467825 */ /* 0x000fc800078e0246 */
[----:B0-----:R-:W-:Y:S02]  /*9710*/  IMAD.MOV.U32 R68, RZ, RZ, R111 ;  /* 0x000000ffff447224 */ /* 0x001fe400078e006f */
[----:B------:R-:W-:-:S04]  /*9720*/  IMAD.WIDE R66, R61, 0x2, R66 ;  /* 0x000000023d427825 */ /* 0x000fc800078e0242 */
[----:B--2---:R-:W-:Y:S01]  /*9730*/  IMAD.MOV.U32 R69, RZ, RZ, R110 ;  /* 0x000000ffff457224 */ /* 0x004fe200078e006e */
[----:B------:R0:W-:Y:S01]  /*9740*/  STL [R1+0x140], R70 ;  /* 0x0001404601007387 */ /* 0x0001e20000100800 */
[----:B------:R-:W-:-:S03]  /*9750*/  IMAD.WIDE R68, R61, 0x2, R68 ;  /* 0x000000023d447825 */ /* 0x000fc600078e0244 */
[----:B------:R0:W-:Y:S04]  /*9760*/  STL [R1+0x94], R71 ;  /* 0x0000944701007387 */ /* 0x0001e80000100800 */
[----:B------:R0:W-:Y:S04]  /*9770*/  STL [R1+0x10c], R66 ;  /* 0x00010c4201007387 */ /* 0x0001e80000100800 */
[----:B------:R0:W-:Y:S04]  /*9780*/  STL [R1+0x34], R67 ;  /* 0x0000344301007387 */ /* 0x0001e80000100800 */
[----:B------:R0:W-:Y:S04]  /*9790*/  STL [R1+0x110], R68 ;  /* 0x0001104401007387 */ /* 0x0001e80000100800 */
[----:B------:R0:W-:Y:S01]  /*97a0*/  STL [R1+0x8c], R69 ;  /* 0x00008c4501007387 */ /* 0x0001e20000100800 */
[----:B-1----:R-:W-:Y:S01]  /*97b0*/  IMAD.SHL.U32 R72, R72, 0x80, RZ ;  /* 0x0000008048487824 */ /* 0x002fe200078e00ff */
[----:B------:R-:W-:Y:S01]  /*97c0*/  UIADD3 UR40, UR40, -0x80, URZ ;  /* 0xffffff8028287890 */ /* 0x000fe2000fffe03f */
[----:B------:R-:W-:-:S02]  /*97d0*/  WARPGROUP.DEPBAR.LE gsb0, 0x0 ;  /* 0x00008000000079c5 */ /* 0x000fc40000010000 */
[----:B---3--:R-:W-:-:S05]  /*97e0*/  VIADD R62, R62, 0xffffffff ;  /* 0xffffffff3e3e7836 */ /* 0x008fca0000000000 */
[----:B------:R-:W-:Y:S01]  /*97f0*/  ISETP.NE.U32.AND P0, PT, R62, RZ, PT ;  /* 0x000000ff3e00720c */ /* 0x000fe20003f05070 */
[----:B------:R-:W-:-:S12]  /*9800*/  IMAD.WIDE R78, R72, 0x2, R78 ;  /* 0x00000002484e7825 */ /* 0x000fd800078e024e */
[----:B0-----:R-:W-:Y:S05]  /*9810*/  @P0 BRA `(.L_x_1) ;  /* 0xffffffb400a40947 */ /* 0x001fea000383ffff */
[----:B------:R-:W-:Y:S02]  /*9820*/  F2FP.BF16.F32.PACK_AB R4, R31, R27 ;  /* 0x0000001b1f04723e */ /* 0x000fe400000010ff */
[----:B------:R-:W-:Y:S02]  /*9830*/  F2FP.BF16.F32.PACK_AB R16, R30, R26 ;  /* 0x0000001a1e10723e */ /* 0x000fe400000010ff */
[----:B------:R-:W-:Y:S02]  /*9840*/  F2FP.BF16.F32.PACK_AB R20, R29, R25 ;  /* 0x000000191d14723e */ /* 0x000fe400000010ff */
[----:B------:R-:W-:Y:S02]  /*9850*/  F2FP.BF16.F32.PACK_AB R7, R55, R51 ;  /* 0x000000333707723e */ /* 0x000fe400000010ff */
[----:B------:R-:W-:Y:S02]  /*9860*/  F2FP.BF16.F32.PACK_AB R6, R47, R43 ;  /* 0x0000002b2f06723e */ /* 0x000fe400000010ff */
[----:B------:R-:W-:-:S02]  /*9870*/  F2FP.BF16.F32.PACK_AB R5, R39, R35 ;  /* 0x000000232705723e */ /* 0x000fc400000010ff */
        /* <DEDUP_REMOVED lines=9> */
[----:B------:R-:W-:-:S07]  /*9910*/  F2FP.BF16.F32.PACK_AB R24, R28, R24 ;  /* 0x000000181c18723e */ /* 0x000fce00000010ff */
.L_x_0:
[----:B------:R-:W2:Y:S01]  /*9920*/  LDL.LU R10, [R1+0x164] ;  /* 0x00016400010a7983 */ /* 0x000ea20000300800 */
[----:B------:R-:W-:Y:S01]  /*9930*/  ULDC UR4, c[0x0][0x244] ;  /* 0x0000910000047ab9 */ /* 0x000fe20000000800 */
[----:B------:R-:W-:Y:S01]  /*9940*/  ULDC.64 UR8, c[0x0][0x228] ;  /* 0x00008a0000087ab9 */ /* 0x000fe20000000a00 */
[----:B------:R-:W-:Y:S01]  /*9950*/  ULDC.64 UR6, c[0x0][0x220] ;  /* 0x0000880000067ab9 */ /* 0x000fe20000000a00 */
[----:B------:R-:W3:Y:S01]  /*9960*/  LDL.LU R56, [R1+0x144] ;  /* 0x0001440001387983 */ /* 0x000ee20000300800 */
[----:B------:R-:W1:Y:S02]  /*9970*/  S2R R12, SR_TID.X ;  /* 0x00000000000c7919 */ /* 0x000e640000002100 */
[C---:B-1----:R-:W-:Y:S02]  /*9980*/  IMAD.SHL.U32 R0, R12.reuse, 0x400, RZ ;  /* 0x000004000c007824 */ /* 0x042fe400078e00ff */
[C---:B------:R-:W-:Y:S01]  /*9990*/  IMAD.SHL.U32 R2, R12.reuse, 0x8, RZ ;  /* 0x000000080c027824 */ /* 0x040fe200078e00ff */
[C---:B------:R-:W-:Y:S01]  /*99a0*/  LOP3.LUT R11, R12.reuse, 0x180, RZ, 0xc0, !PT ;  /* 0x000001800c0b7812 */ /* 0x040fe200078ec0ff */
[----:B------:R-:W-:Y:S01]  /*99b0*/  IMAD.SHL.U32 R3, R12, 0x20, RZ ;  /* 0x000000200c037824 */ /* 0x000fe200078e00ff */
[----:B------:R-:W-:-:S02]  /*99c0*/  LOP3.LUT R0, R0, 0x6000, RZ, 0xc0, !PT ;  /* 0x0000600000007812 */ /* 0x000fc400078ec0ff */
[----:B------:R-:W-:Y:S02]  /*99d0*/  LOP3.LUT R2, R2, 0x300, RZ, 0xc0, !PT ;  /* 0x0000030002027812 */ /* 0x000fe400078ec0ff */
[----:B------:R-:W-:-:S03]  /*99e0*/  LOP3.LUT R0, R0, 0x60, R3, 0xf8, !PT ;  /* 0x0000006000007812 */ /* 0x000fc600078ef803 */
[----:B------:R-:W-:-:S05]  /*99f0*/  IMAD R3, R11, 0x10, R2 ;  /* 0x000000100b037824 */ /* 0x000fca00078e0202 */
[----:B------:R-:W-:Y:S01]  /*9a00*/  IADD3 R3, R0, R3, RZ ;  /* 0x0000000300037210 */ /* 0x000fe20007ffe0ff */
[----:B------:R-:W-:-:S05]  /*9a10*/  IMAD.SHL.U32 R0, R12, 0x4, RZ ;  /* 0x000000040c007824 */ /* 0x000fca00078e00ff */
[----:B------:R-:W-:Y:S01]  /*9a20*/  LOP3.LUT R2, R3, 0x70, R0, 0x78, !PT ;  /* 0x0000007003027812 */ /* 0x000fe200078e7800 */
[----:B------:R-:W-:Y:S01]  /*9a30*/  BAR.SYNC.DEFER_BLOCKING 0x0 ;  /* 0x0000000000007b1d */ /* 0x000fe20000010000 */
[C---:B------:R-:W-:Y:S01]  /*9a40*/  IMAD.SHL.U32 R8, R12.reuse, 0x1000, RZ ;  /* 0x000010000c087824 */ /* 0x040fe200078e00ff */
[----:B------:R-:W-:-:S04]  /*9a50*/  LOP3.LUT R9, R12, 0x7f, RZ, 0xc0, !PT ;  /* 0x0000007f0c097812 */ /* 0x000fc800078ec0ff */
[----:B------:R-:W-:Y:S02]  /*9a60*/  LOP3.LUT R8, R8, 0x6000, RZ, 0xc0, !PT ;  /* 0x0000600008087812 */ /* 0x000fe400078ec0ff */
[----:B------:R-:W1:Y:S01]  /*9a70*/  LDC R3, c[0x0][0x248] ;  /* 0x00009200ff037b82 */ /* 0x000e620000000800 */
[----:B0-----:R-:W-:Y:S01]  /*9a80*/  SHF.R.U32.HI R14, RZ, 0x2, R11 ;  /* 0x00000002ff0e7819 */ /* 0x001fe2000001160b */
[----:B------:R-:W-:Y:S04]  /*9a90*/  STS.128 [R2+UR12], R24 ;  /* 0x0000001802007988 */ /* 0x000fe80008000c0c */
[----:B------:R3:W-:Y:S04]  /*9aa0*/  STS.128 [R2+UR12+0x400], R20 ;  /* 0x0004001402007988 */ /* 0x0007e80008000c0c */
[----:B------:R0:W-:Y:S04]  /*9ab0*/  STS.128 [R2+UR12+0x80], R16 ;  /* 0x0000801002007988 */ /* 0x0001e80008000c0c */
[----:B------:R4:W-:Y:S01]  /*9ac0*/  STS.128 [R2+UR12+0x480], R4 ;  /* 0x0004800402007988 */ /* 0x0009e20008000c0c */
[----:B------:R-:W-:-:S05]  /*9ad0*/  IMAD R9, R9, 0x10, R8 ;  /* 0x0000001009097824 */ /* 0x000fca00078e0208 */
[----:B------:R-:W-:Y:S02]  /*9ae0*/  LOP3.LUT R14, R9, R14, RZ, 0x3c, !PT ;  /* 0x0000000e090e7212 */ /* 0x000fe400078e3cff */
[----:B------:R-:W-:-:S04]  /*9af0*/  SHF.R.U32.HI R12, RZ, 0x6, R12 ;  /* 0x00000006ff0c7819 */ /* 0x000fc8000001160c */
[----:B------:R-:W-:Y:S01]  /*9b00*/  SGXT.U32 R12, R12, 0x3 ;  /* 0x000000030c0c781a */ /* 0x000fe20000000000 */
[----:B------:R-:W-:Y:S01]  /*9b10*/  BAR.SYNC.DEFER_BLOCKING 0x0 ;  /* 0x0000000000007b1d */ /* 0x000fe20000010000 */
[C---:B--2---:R-:W-:Y:S01]  /*9b20*/  ISETP.GE.AND P0, PT, R10.reuse, UR8, PT ;  /* 0x000000080a007c0c */ /* 0x044fe2000bf06270 */
[----:B------:R-:W-:-:S04]  /*9b30*/  IMAD R13, R10, UR4, RZ ;  /* 0x000000040a0d7c24 */ /* 0x000fc8000f8e02ff */
[----:B------:R-:W2:Y:S01]  /*9b40*/  LDS.128 R8, [R14+UR12] ;  /* 0x0000000c0e087984 */ /* 0x000ea20008000c00 */
[C---:B---3--:R-:W-:Y:S02]  /*9b50*/  LOP3.LUT R20, R56.reuse, R12, RZ, 0xfc, !PT ;  /* 0x0000000c38147212 */ /* 0x048fe400078efcff */
[C-C-:B------:R-:W-:Y:S02]  /*9b60*/  LOP3.LUT R24, R56.reuse, 0x8, R12.reuse, 0xfe, !PT ;  /* 0x0000000838187812 */ /* 0x140fe400078efe0c */
[--C-:B------:R-:W-:Y:S01]  /*9b70*/  LOP3.LUT R22, R56, 0x10, R12.reuse, 0xfe, !PT ;  /* 0x0000001038167812 */ /* 0x100fe200078efe0c */
[----:B-1----:R-:W-:Y:S01]  /*9b80*/  IMAD R54, R20, R3, RZ ;  /* 0x0000000314367224 */ /* 0x002fe200078e02ff */
[C-C-:B------:R-:W-:Y:S02]  /*9b90*/  LOP3.LUT R0, R56.reuse, 0xf0, R12.reuse, 0xfe, !PT ;  /* 0x000000f038007812 */ /* 0x140fe400078efe0c */
[C-C-:B------:R-:W-:Y:S02]  /*9ba0*/  LOP3.LUT R23, R56.reuse, 0xe8, R12.reuse, 0xfe, !PT ;  /* 0x000000e838177812 */ /* 0x140fe400078efe0c */
[----:B------:R-:W-:-:S02]  /*9bb0*/  LOP3.LUT R35, R56, 0xe0, R12, 0xfe, !PT ;  /* 0x000000e038237812 */ /* 0x000fc400078efe0c */
[C-C-:B------:R-:W-:Y:S02]  /*9bc0*/  LOP3.LUT R43, R56.reuse, 0xd8, R12.reuse, 0xfe, !PT ;  /* 0x000000d8382b7812 */ /* 0x140fe400078efe0c */
[C-C-:B------:R-:W-:Y:S02]  /*9bd0*/  LOP3.LUT R37, R56.reuse, 0xd0, R12.reuse, 0xfe, !PT ;  /* 0x000000d038257812 */ /* 0x140fe400078efe0c */
[C-C-:B------:R-:W-:Y:S02]  /*9be0*/  LOP3.LUT R39, R56.reuse, 0xc8, R12.reuse, 0xfe, !PT ;  /* 0x000000c838277812 */ /* 0x140fe400078efe0c */
[C-C-:B------:R-:W-:Y:S02]  /*9bf0*/  LOP3.LUT R15, R56.reuse, 0xc0, R12.reuse, 0xfe, !PT ;  /* 0x000000c0380f7812 */ /* 0x140fe400078efe0c */
[C-C-:B0-----:R-:W-:Y:S02]  /*9c00*/  LOP3.LUT R16, R56.reuse, 0xb8, R12.reuse, 0xfe, !PT ;  /* 0x000000b838107812 */ /* 0x141fe400078efe0c */
[----:B------:R-:W-:-:S02]  /*9c10*/  LOP3.LUT R17, R56, 0xb0, R12, 0xfe, !PT ;  /* 0x000000b038117812 */ /* 0x000fc400078efe0c */
[C-C-:B------:R-:W-:Y:S02]  /*9c20*/  LOP3.LUT R18, R56.reuse, 0xa8, R12.reuse, 0xfe, !PT ;  /* 0x000000a838127812 */ /* 0x140fe400078efe0c */
[C-C-:B------:R-:W-:Y:S02]  /*9c30*/  LOP3.LUT R19, R56.reuse, 0xa0, R12.reuse, 0xfe, !PT ;  /* 0x000000a038137812 */ /* 0x140fe400078efe0c */
[C-C-:B------:R-:W-:Y:S02]  /*9c40*/  LOP3.LUT R30, R56.reuse, 0x98, R12.reuse, 0xfe, !PT ;  /* 0x00000098381e7812 */ /* 0x140fe400078efe0c */
[C-C-:B------:R-:W-:Y:S02]  /*9c50*/  LOP3.LUT R31, R56.reuse, 0x90, R12.reuse, 0xfe, !PT ;  /* 0x00000090381f7812 */ /* 0x140fe400078efe0c */
[C-C-:B------:R-:W-:Y:S02]  /*9c60*/  LOP3.LUT R32, R56.reuse, 0x88, R12.reuse, 0xfe, !PT ;  /* 0x0000008838207812 */ /* 0x140fe400078efe0c */
[----:B------:R-:W-:-:S02]  /*9c70*/  LOP3.LUT R33, R56, 0x80, R12, 0xfe, !PT ;  /* 0x0000008038217812 */ /* 0x000fc400078efe0c */
[C-C-:B----4-:R-:W-:Y:S02]  /*9c80*/  LOP3.LUT R2, R56.reuse, 0xf8, R12.reuse, 0xfe, !PT ;  /* 0x000000f838027812 */ /* 0x150fe400078efe0c */
[C-C-:B------:R-:W-:Y:S02]  /*9c90*/  LOP3.LUT R34, R56.reuse, 0x78, R12.reuse, 0xfe, !PT ;  /* 0x0000007838227812 */ /* 0x140fe400078efe0c */
[C-C-:B------:R-:W-:Y:S02]  /*9ca0*/  LOP3.LUT R36, R56.reuse, 0x70, R12.reuse, 0xfe, !PT ;  /* 0x0000007038247812 */ /* 0x140fe400078efe0c */
[C-C-:B------:R-:W-:Y:S02]  /*9cb0*/  LOP3.LUT R38, R56.reuse, 0x68, R12.reuse, 0xfe, !PT ;  /* 0x0000006838267812 */ /* 0x140fe400078efe0c */
[C-C-:B------:R-:W-:Y:S02]  /*9cc0*/  LOP3.LUT R40, R56.reuse, 0x60, R12.reuse, 0xfe, !PT ;  /* 0x0000006038287812 */ /* 0x140fe400078efe0c */
[----:B------:R-:W-:-:S02]  /*9cd0*/  LOP3.LUT R42, R56, 0x58, R12, 0xfe, !PT ;  /* 0x00000058382a7812 */ /* 0x000fc400078efe0c */
[C-C-:B------:R-:W-:Y:S02]  /*9ce0*/  LOP3.LUT R28, R56.reuse, 0x50, R12.reuse, 0xfe, !PT ;  /* 0x00000050381c7812 */ /* 0x140fe400078efe0c */
[C-C-:B------:R-:W-:Y:S02]  /*9cf0*/  LOP3.LUT R44, R56.reuse, 0x48, R12.reuse, 0xfe, !PT ;  /* 0x00000048382c7812 */ /* 0x140fe400078efe0c */
[C-C-:B------:R-:W-:Y:S02]  /*9d00*/  LOP3.LUT R46, R56.reuse, 0x40, R12.reuse, 0xfe, !PT ;  /* 0x00000040382e7812 */ /* 0x140fe400078efe0c */
[C-C-:B------:R-:W-:Y:S02]  /*9d10*/  LOP3.LUT R48, R56.reuse, 0x38, R12.reuse, 0xfe, !PT ;  /* 0x0000003838307812 */ /* 0x140fe400078efe0c */
[C-C-:B------:R-:W-:Y:S02]  /*9d20*/  LOP3.LUT R50, R56.reuse, 0x30, R12.reuse, 0xfe, !PT ;  /* 0x0000003038327812 */ /* 0x140fe400078efe0c */
[----:B------:R-:W-:-:S02]  /*9d30*/  LOP3.LUT R52, R56, 0x28, R12, 0xfe, !PT ;  /* 0x0000002838347812 */ /* 0x000fc400078efe0c */
[C-C-:B------:R-:W-:Y:S02]  /*9d40*/  LOP3.LUT R4, R56.reuse, 0x20, R12.reuse, 0xfe, !PT ;  /* 0x0000002038047812 */ /* 0x140fe400078efe0c */
[----:B------:R-:W-:Y:S02]  /*9d50*/  LOP3.LUT R6, R56, 0x18, R12, 0xfe, !PT ;  /* 0x0000001838067812 */ /* 0x000fe400078efe0c */
[C---:B------:R-:W-:Y:S01]  /*9d60*/  LEA R12, P2, R13.reuse, UR6, 0x1 ;  /* 0x000000060d0c7c11 */ /* 0x040fe2000f8408ff */
[-C--:B------:R-:W-:Y:S01]  /*9d70*/  IMAD R5, R24, R3.reuse, RZ ;  /* 0x0000000318057224 */ /* 0x080fe200078e02ff */
[----:B------:R-:W-:Y:S01]  /*9d80*/  ISETP.LT.AND P1, PT, R20, UR9, !P0 ;  /* 0x0000000914007c0c */ /* 0x000fe2000c721270 */
[----:B------:R-:W-:Y:S01]  /*9d90*/  IMAD R7, R22, R3, RZ ;  /* 0x0000000316077224 */ /* 0x000fe200078e02ff */
[----:B------:R-:W-:Y:S02]  /*9da0*/  ISETP.LT.AND P3, PT, R24, UR9, !P0 ;  /* 0x0000000918007c0c */ /* 0x000fe4000c761270 */
[----:B------:R-:W-:-:S02]  /*9db0*/  LEA.HI.X.SX32 R13, R13, UR7, 0x1, P2 ;  /* 0x000000070d0d7c11 */ /* 0x000fc400090f0eff */
[----:B------:R-:W-:Y:S02]  /*9dc0*/  ISETP.LT.AND P5, PT, R22, UR9, !P0 ;  /* 0x0000000916007c0c */ /* 0x000fe4000c7a1270 */
[CC--:B------:R-:W-:Y:S02]  /*9dd0*/  LEA R20, P2, R54.reuse, R12.reuse, 0x1 ;  /* 0x0000000c36147211 */ /* 0x0c0fe400078408ff */
[-C--:B------:R-:W-:Y:S02]  /*9de0*/  LEA R22, P4, R5, R12.reuse, 0x1 ;  /* 0x0000000c05167211 */ /* 0x080fe400078808ff */
[----:B------:R-:W-:Y:S02]  /*9df0*/  LEA R24, P6, R7, R12, 0x1 ;  /* 0x0000000c07187211 */ /* 0x000fe400078c08ff */
[----:B------:R-:W-:Y:S02]  /*9e00*/  LEA.HI.X.SX32 R21, R54, R13, 0x1, P2 ;  /* 0x0000000d36157211 */ /* 0x000fe400010f0eff */
[----:B------:R-:W-:-:S02]  /*9e10*/  ISETP.LT.AND P2, PT, R23, UR9, !P0 ;  /* 0x0000000917007c0c */ /* 0x000fc4000c741270 */
[-C--:B------:R-:W-:Y:S02]  /*9e20*/  LEA.HI.X.SX32 R23, R5, R13.reuse, 0x1, P4 ;  /* 0x0000000d05177211 */ /* 0x080fe400020f0eff */
[----:B--2---:R-:W-:Y:S02]  /*9e30*/  PRMT R41, R8, 0x7632, R41 ;  /* 0x0000763208297816 */ /* 0x004fe40000000029 */
[----:B------:R-:W-:Y:S01]  /*9e40*/  LEA.HI.X.SX32 R25, R7, R13, 0x1, P6 ;  /* 0x0000000d07197211 */ /* 0x000fe200030f0eff */
[----:B------:R-:W-:Y:S01]  /*9e50*/  @P1 STG.E.U16 desc[UR14][R20.64], R8 ;  /* 0x0000000814001986 */ /* 0x000fe2000c10150e */
[C---:B------:R-:W-:Y:S01]  /*9e60*/  ISETP.LT.AND P4, PT, R6.reuse, UR9, !P0 ;  /* 0x0000000906007c0c */ /* 0x040fe2000c781270 */
[-C--:B------:R-:W-:Y:S02]  /*9e70*/  IMAD R27, R6, R3.reuse, RZ ;  /* 0x00000003061b7224 */ /* 0x080fe400078e02ff */
[----:B------:R0:W-:Y:S01]  /*9e80*/  @P3 STG.E.U16 desc[UR14][R22.64], R41 ;  /* 0x0000002916003986 */ /* 0x0001e2000c10150e */
[----:B------:R-:W-:-:S03]  /*9e90*/  IMAD R29, R4, R3, RZ ;  /* 0x00000003041d7224 */ /* 0x000fc600078e02ff */
[----:B------:R1:W-:Y:S01]  /*9ea0*/  @P5 STG.E.U16 desc[UR14][R24.64], R9 ;  /* 0x0000000918005986 */ /* 0x0003e2000c10150e */
[----:B------:R-:W-:-:S03]  /*9eb0*/  ISETP.LT.AND P5, PT, R4, UR9, !P0 ;  /* 0x0000000904007c0c */ /* 0x000fc6000c7a1270 */
[----:B------:R-:W2:Y:S01]  /*9ec0*/  LDS.128 R4, [R14+UR12+0x800] ;  /* 0x0008000c0e047984 */ /* 0x000ea20008000c00 */
[-C--:B------:R-:W-:Y:S02]  /*9ed0*/  LEA R26, P1, R27, R12.reuse, 0x1 ;  /* 0x0000000c1b1a7211 */ /* 0x080fe400078208ff */
[C---:B------:R-:W-:Y:S01]  /*9ee0*/  ISETP.LT.AND P3, PT, R52.reuse, UR9, !P0 ;  /* 0x0000000934007c0c */ /* 0x040fe2000c761270 */
[----:B------:R-:W-:Y:S01]  /*9ef0*/  IMAD R52, R52, R3, RZ ;  /* 0x0000000334347224 */ /* 0x000fe200078e02ff */
[----:B0-----:R-:W-:Y:S02]  /*9f00*/  PRMT R23, R9, 0x7632, R23 ;  /* 0x0000763209177816 */ /* 0x001fe40000000017 */
[-C--:B------:R-:W-:Y:S02]  /*9f10*/  LEA R20, P6, R29, R12.reuse, 0x1 ;  /* 0x0000000c1d147211 */ /* 0x080fe400078c08ff */
[----:B------:R-:W-:Y:S02]  /*9f20*/  LEA.HI.X.SX32 R27, R27, R13, 0x1, P1 ;  /* 0x0000000d1b1b7211 */ /* 0x000fe400008f0eff */
[C---:B------:R-:W-:Y:S01]  /*9f30*/  ISETP.LT.AND P1, PT, R50.reuse, UR9, !P0 ;  /* 0x0000000932007c0c */ /* 0x040fe2000c721270 */
[----:B------:R-:W-:Y:S01]  /*9f40*/  IMAD R50, R50, R3, RZ ;  /* 0x0000000332327224 */ /* 0x000fe200078e02ff */
[----:B------:R-:W-:Y:S01]  /*9f50*/  LEA.HI.X.SX32 R21, R29, R13, 0x1, P6 ;  /* 0x0000000d1d157211 */ /* 0x000fe200030f0eff */
[----:B------:R0:W-:Y:S01]  /*9f60*/  @P4 STG.E.U16 desc[UR14][R26.64], R23 ;  /* 0x000000171a004986 */ /* 0x0001e2000c10150e */
[----:B------:R-:W-:-:S03]  /*9f70*/  LEA R8, P4, R52, R12, 0x1 ;  /* 0x0000000c34087211 */ /* 0x000fc600078808ff */
[----:B------:R3:W-:Y:S01]  /*9f80*/  @P5 STG.E.U16 desc[UR14][R20.64], R10 ;  /* 0x0000000a14005986 */ /* 0x0007e2000c10150e */
[----:B------:R-:W-:Y:S02]  /*9f90*/  LEA R22, P5, R50, R12, 0x1 ;  /* 0x0000000c32167211 */ /* 0x000fe400078a08ff */
[----:B-1----:R-:W-:Y:S02]  /*9fa0*/  LEA.HI.X.SX32 R9, R52, R13, 0x1, P4 ;  /* 0x0000000d34097211 */ /* 0x002fe400020f0eff */
[C---:B------:R-:W-:Y:S01]  /*9fb0*/  ISETP.LT.AND P4, PT, R48.reuse, UR9, !P0 ;  /* 0x0000000930007c0c */ /* 0x040fe2000c781270 */
[----:B------:R-:W-:Y:S01]  /*9fc0*/  IMAD R48, R48, R3, RZ ;  /* 0x0000000330307224 */ /* 0x000fe200078e02ff */
[----:B0-----:R-:W-:Y:S02]  /*9fd0*/  LEA.HI.X.SX32 R23, R50, R13, 0x1, P5 ;  /* 0x0000000d32177211 */ /* 0x001fe400028f0eff */
[----:B---3--:R-:W-:Y:S02]  /*9fe0*/  PRMT R21, R10, 0x7632, R21 ;  /* 0x000076320a157816 */ /* 0x008fe40000000015 */
[C---:B------:R-:W-:Y:S01]  /*9ff0*/  ISETP.LT.AND P5, PT, R46.reuse, UR9, !P0 ;  /* 0x000000092e007c0c */ /* 0x040fe2000c7a1270 */
[----:B------:R-:W-:-:S02]  /*a000*/  IMAD R46, R46, R3, RZ ;  /* 0x000000032e2e7224 */ /* 0x000fc400078e02ff */
[----:B------:R0:W-:Y:S01]  /*a010*/  @P3 STG.E.U16 desc[UR14][R8.64], R21 ;  /* 0x0000001508003986 */ /* 0x0001e2000c10150e */
[-C--:B------:R-:W-:Y:S02]  /*a020*/  LEA R24, P3, R48, R12.reuse, 0x1 ;  /* 0x0000000c30187211 */ /* 0x080fe400078608ff */
[----:B------:R-:W-:Y:S01]  /*a030*/  LEA R20, P6, R46, R12, 0x1 ;  /* 0x0000000c2e147211 */ /* 0x000fe200078c08ff */
[----:B------:R-:W-:Y:S01]  /*a040*/  @P1 STG.E.U16 desc[UR14][R22.64], R11 ;  /* 0x0000000b16001986 */ /* 0x000fe2000c10150e */
[C---:B------:R-:W-:Y:S01]  /*a050*/  ISETP.LT.AND P1, PT, R44.reuse, UR9, !P0 ;  /* 0x000000092c007c0c */ /* 0x040fe2000c721270 */
[----:B------:R-:W-:Y:S01]  /*a060*/  IMAD R44, R44, R3, RZ ;  /* 0x000000032c2c7224 */ /* 0x000fe200078e02ff */
[----:B------:R-:W-:Y:S02]  /*a070*/  LEA.HI.X.SX32 R25, R48, R13, 0x1, P3 ;  /* 0x0000000d30197211 */ /* 0x000fe400018f0eff */
[C---:B------:R-:W-:Y:S02]  /*a080*/  ISETP.LT.AND P3, PT, R28.reuse, UR9, !P0 ;  /* 0x000000091c007c0c */ /* 0x040fe4000c761270 */
[----:B0-----:R-:W-:Y:S01]  /*a090*/  PRMT R9, R11, 0x7632, R9 ;  /* 0x000076320b097816 */ /* 0x001fe20000000009 */
[----:B------:R-:W-:Y:S01]  /*a0a0*/  IMAD R8, R28, R3, RZ ;  /* 0x000000031c087224 */ /* 0x000fe200078e02ff */
[----:B------:R-:W-:-:S03]  /*a0b0*/  LEA.HI.X.SX32 R21, R46, R13, 0x1, P6 ;  /* 0x0000000d2e157211 */ /* 0x000fc600030f0eff */
[----:B------:R-:W-:Y:S01]  /*a0c0*/  @P4 STG.E.U16 desc[UR14][R24.64], R9 ;  /* 0x0000000918004986 */ /* 0x000fe2000c10150e */
[-C--:B------:R-:W-:Y:S02]  /*a0d0*/  LEA R26, P4, R44, R12.reuse, 0x1 ;  /* 0x0000000c2c1a7211 */ /* 0x080fe400078808ff */
[----:B------:R-:W-:Y:S01]  /*a0e0*/  LEA R28, P6, R8, R12, 0x1 ;  /* 0x0000000c081c7211 */ /* 0x000fe200078c08ff */
[----:B--2---:R0:W-:Y:S01]  /*a0f0*/  @P5 STG.E.U16 desc[UR14][R20.64], R4 ;  /* 0x0000000414005986 */ /* 0x0041e2000c10150e */
[-C--:B------:R-:W-:Y:S02]  /*a100*/  LEA.HI.X.SX32 R27, R44, R13.reuse, 0x1, P4 ;  /* 0x0000000d2c1b7211 */ /* 0x080fe400020f0eff */
[----:B------:R-:W-:Y:S02]  /*a110*/  LEA.HI.X.SX32 R29, R8, R13, 0x1, P6 ;  /* 0x0000000d081d7211 */ /* 0x000fe400030f0eff */
[C---:B------:R-:W-:Y:S01]  /*a120*/  ISETP.LT.AND P5, PT, R42.reuse, UR9, !P0 ;  /* 0x000000092a007c0c */ /* 0x040fe2000c7a1270 */
[----:B------:R-:W1:Y:S01]  /*a130*/  LDS.128 R8, [R14+UR12+0x1000] ;  /* 0x0010000c0e087984 */ /* 0x000e620008000c00 */
[----:B------:R-:W-:Y:S01]  /*a140*/  IMAD R42, R42, R3, RZ ;  /* 0x000000032a2a7224 */ /* 0x000fe200078e02ff */
[----:B0-----:R-:W-:-:S05]  /*a150*/  PRMT R21, R4, 0x7632, R21 ;  /* 0x0000763204157816 */ /* 0x001fca0000000015 */
[----:B------:R0:W-:Y:S01]  /*a160*/  @P1 STG.E.U16 desc[UR14][R26.64], R21 ;  /* 0x000000151a001986 */ /* 0x0001e2000c10150e */
[C---:B------:R-:W-:Y:S01]  /*a170*/  ISETP.LT.AND P1, PT, R40.reuse, UR9, !P0 ;  /* 0x0000000928007c0c */ /* 0x040fe2000c721270 */
[----:B------:R-:W-:Y:S02]  /*a180*/  IMAD R40, R40, R3, RZ ;  /* 0x0000000328287224 */ /* 0x000fe400078e02ff */
[----:B------:R2:W-:Y:S01]  /*a190*/  @P3 STG.E.U16 desc[UR14][R28.64], R5 ;  /* 0x000000051c003986 */ /* 0x0005e2000c10150e */
[CC--:B------:R-:W-:Y:S02]  /*a1a0*/  LEA R22, P3, R42.reuse, R12.reuse, 0x1 ;  /* 0x0000000c2a167211 */ /* 0x0c0fe400078608ff */
[----:B------:R-:W-:Y:S02]  /*a1b0*/  PRMT R25, R5, 0x7632, R25 ;  /* 0x0000763205197816 */ /* 0x000fe40000000019 */
[----:B------:R-:W-:Y:S02]  /*a1c0*/  LEA.HI.X.SX32 R23, R42, R13, 0x1, P3 ;  /* 0x0000000d2a177211 */ /* 0x000fe400018f0eff */
[C---:B------:R-:W-:Y:S01]  /*a1d0*/  ISETP.LT.AND P4, PT, R38.reuse, UR9, !P0 ;  /* 0x0000000926007c0c */ /* 0x040fe2000c781270 */
[----:B------:R-:W-:Y:S01]  /*a1e0*/  IMAD R38, R38, R3, RZ ;  /* 0x0000000326267224 */ /* 0x000fe200078e02ff */
[----:B------:R-:W-:Y:S01]  /*a1f0*/  LEA R20, P3, R40, R12, 0x1 ;  /* 0x0000000c28147211 */ /* 0x000fe200078608ff */
[----:B------:R3:W-:Y:S01]  /*a200*/  @P5 STG.E.U16 desc[UR14][R22.64], R25 ;  /* 0x0000001916005986 */ /* 0x0007e2000c10150e */
[----:B------:R-:W-:-:S02]  /*a210*/  ISETP.LT.AND P5, PT, R36, UR9, !P0 ;  /* 0x0000000924007c0c */ /* 0x000fc4000c7a1270 */
[----:B0-----:R-:W-:Y:S01]  /*a220*/  LEA.HI.X.SX32 R21, R40, R13, 0x1, P3 ;  /* 0x0000000d28157211 */ /* 0x001fe200018f0eff */
[-C--:B------:R-:W-:Y:S01]  /*a230*/  IMAD R36, R36, R3.reuse, RZ ;  /* 0x0000000324247224 */ /* 0x080fe200078e02ff */
[-C--:B------:R-:W-:Y:S02]  /*a240*/  LEA R4, P6, R38, R12.reuse, 0x1 ;  /* 0x0000000c26047211 */ /* 0x080fe400078c08ff */
[C---:B------:R-:W-:Y:S01]  /*a250*/  ISETP.LT.AND P3, PT, R34.reuse, UR9, !P0 ;  /* 0x0000000922007c0c */ /* 0x040fe2000c761270 */
[----:B------:R-:W-:Y:S01]  /*a260*/  IMAD R34, R34, R3, RZ ;  /* 0x0000000322227224 */ /* 0x000fe200078e02ff */
[----:B--2---:R-:W-:Y:S01]  /*a270*/  LEA.HI.X.SX32 R5, R38, R13, 0x1, P6 ;  /* 0x0000000d26057211 */ /* 0x004fe200030f0eff */
[----:B------:R-:W-:Y:S01]  /*a280*/  @P1 STG.E.U16 desc[UR14][R20.64], R6 ;  /* 0x0000000614001986 */ /* 0x000fe2000c10150e */
[----:B---3--:R-:W-:Y:S01]  /*a290*/  PRMT R23, R6, 0x7632, R23 ;  /* 0x0000763206177816 */ /* 0x008fe20000000017 */
[----:B------:R-:W-:Y:S01]  /*a2a0*/  IMAD R54, R3, 0x80, R54 ;  /* 0x0000008003367824 */ /* 0x000fe200078e0236 */
[----:B------:R-:W-:-:S02]  /*a2b0*/  LEA R24, P1, R36, R12, 0x1 ;  /* 0x0000000c24187211 */ /* 0x000fc400078208ff */
[----:B------:R-:W-:Y:S01]  /*a2c0*/  LEA R22, P6, R34, R12, 0x1 ;  /* 0x0000000c22167211 */ /* 0x000fe200078c08ff */
[----:B------:R0:W-:Y:S01]  /*a2d0*/  @P4 STG.E.U16 desc[UR14][R4.64], R23 ;  /* 0x0000001704004986 */ /* 0x0001e2000c10150e */
[----:B------:R-:W-:Y:S02]  /*a2e0*/  LEA.HI.X.SX32 R25, R36, R13, 0x1, P1 ;  /* 0x0000000d24197211 */ /* 0x000fe400008f0eff */
[----:B------:R-:W-:-:S03]  /*a2f0*/  ISETP.LT.AND P1, PT, R33, UR9, !P0 ;  /* 0x0000000921007c0c */ /* 0x000fc6000c721270 */
[----:B------:R2:W-:Y:S01]  /*a300*/  @P5 STG.E.U16 desc[UR14][R24.64], R7 ;  /* 0x0000000718005986 */ /* 0x0005e2000c10150e */
[-C--:B0-----:R-:W-:Y:S01]  /*a310*/  LEA.HI.X.SX32 R23, R34, R13.reuse, 0x1, P6 ;  /* 0x0000000d22177211 */ /* 0x081fe200030f0eff */
[----:B------:R-:W-:Y:S01]  /*a320*/  IMAD R4, R3, 0x8, R54 ;  /* 0x0000000803047824 */ /* 0x000fe200078e0236 */
[CC--:B------:R-:W-:Y:S02]  /*a330*/  LEA R20, P6, R54.reuse, R12.reuse, 0x1 ;  /* 0x0000000c36147211 */ /* 0x0c0fe400078c08ff */
[----:B------:R-:W-:Y:S01]  /*a340*/  PRMT R5, R7, 0x7632, R5 ;  /* 0x0000763207057816 */ /* 0x000fe20000000005 */
[----:B------:R-:W-:Y:S01]  /*a350*/  IMAD R6, R3, 0x8, R4 ;  /* 0x0000000803067824 */ /* 0x000fe200078e0204 */
[-C--:B------:R-:W-:Y:S02]  /*a360*/  LEA.HI.X.SX32 R21, R54, R13.reuse, 0x1, P6 ;  /* 0x0000000d36157211 */ /* 0x080fe400030f0eff */
[----:B------:R-:W-:Y:S02]  /*a370*/  LEA R26, P6, R4, R12, 0x1 ;  /* 0x0000000c041a7211 */ /* 0x000fe400078c08ff */
[----:B------:R-:W-:Y:S01]  /*a380*/  ISETP.LT.AND P5, PT, R32, UR9, !P0 ;  /* 0x0000000920007c0c */ /* 0x000fe2000c7a1270 */
[----:B------:R0:W-:Y:S01]  /*a390*/  @P3 STG.E.U16 desc[UR14][R22.64], R5 ;  /* 0x0000000516003986 */ /* 0x0001e2000c10150e */
[----:B------:R-:W-:-:S02]  /*a3a0*/  LEA.HI.X.SX32 R27, R4, R13, 0x1, P6 ;  /* 0x0000000d041b7211 */ /* 0x000fc400030f0eff */
[----:B------:R-:W-:Y:S02]  /*a3b0*/  ISETP.LT.AND P3, PT, R31, UR9, !P0 ;  /* 0x000000091f007c0c */ /* 0x000fe4000c761270 */
[CC--:B--2---:R-:W-:Y:S01]  /*a3c0*/  LEA R24, P6, R6.reuse, R12.reuse, 0x1 ;  /* 0x0000000c06187211 */ /* 0x0c4fe200078c08ff */
[----:B-1----:R1:W-:Y:S01]  /*a3d0*/  @P1 STG.E.U16 desc[UR14][R20.64], R8 ;  /* 0x0000000814001986 */ /* 0x0023e2000c10150e */
[C---:B------:R-:W-:Y:S02]  /*a3e0*/  IMAD R28, R3.reuse, 0x8, R6 ;  /* 0x00000008031c7824 */ /* 0x040fe400078e0206 */
[----:B------:R-:W-:Y:S02]  /*a3f0*/  LEA.HI.X.SX32 R25, R6, R13, 0x1, P6 ;  /* 0x0000000d06197211 */ /* 0x000fe400030f0eff */
[----:B------:R2:W3:Y:S01]  /*a400*/  LDS.128 R4, [R14+UR12+0x1800] ;  /* 0x0018000c0e047984 */ /* 0x0004e20008000c00 */
[----:B------:R-:W-:Y:S01]  /*a410*/  ISETP.LT.AND P1, PT, R30, UR9, !P0 ;  /* 0x000000091e007c0c */ /* 0x000fe2000c721270 */
[----:B------:R-:W-:Y:S01]  /*a420*/  IMAD R30, R3, 0x8, R28 ;  /* 0x00000008031e7824 */ /* 0x000fe200078e021c */
[----:B0-----:R-:W-:-:S02]  /*a430*/  LEA R22, P6, R28, R12, 0x1 ;  /* 0x0000000c1c167211 */ /* 0x001fc400078c08ff */
[----:B-1----:R-:W-:Y:S01]  /*a440*/  PRMT R21, R8, 0x7632, R21 ;  /* 0x0000763208157816 */ /* 0x002fe20000000015 */
[----:B------:R-:W-:Y:S01]  /*a450*/  IMAD R8, R3, 0x8, R30 ;  /* 0x0000000803087824 */ /* 0x000fe200078e021e */
[----:B------:R-:W-:-:S03]  /*a460*/  LEA.HI.X.SX32 R23, R28, R13, 0x1, P6 ;  /* 0x0000000d1c177211 */ /* 0x000fc600030f0eff */
[----:B------:R0:W-:Y:S01]  /*a470*/  @P5 STG.E.U16 desc[UR14][R26.64], R21 ;  /* 0x000000151a005986 */ /* 0x0001e2000c10150e */
[----:B------:R-:W-:Y:S02]  /*a480*/  ISETP.LT.AND P5, PT, R19, UR9, !P0 ;  /* 0x0000000913007c0c */ /* 0x000fe4000c7a1270 */
[-C--:B------:R-:W-:Y:S01]  /*a490*/  LEA R20, P6, R30, R12.reuse, 0x1 ;  /* 0x0000000c1e147211 */ /* 0x080fe200078c08ff */
[----:B------:R1:W-:Y:S01]  /*a4a0*/  @P3 STG.E.U16 desc[UR14][R24.64], R9 ;  /* 0x0000000918003986 */ /* 0x0003e2000c10150e */
[----:B------:R-:W-:Y:S02]  /*a4b0*/  ISETP.LT.AND P3, PT, R18, UR9, !P0 ;  /* 0x0000000912007c0c */ /* 0x000fe4000c761270 */
[----:B------:R-:W-:Y:S01]  /*a4c0*/  PRMT R19, R9, 0x7632, R19 ;  /* 0x0000763209137816 */ /* 0x000fe20000000013 */
[----:B--2---:R-:W-:Y:S01]  /*a4d0*/  IMAD R14, R3, 0x8, R8 ;  /* 0x00000008030e7824 */ /* 0x004fe200078e0208 */
[----:B0-----:R-:W-:Y:S02]  /*a4e0*/  LEA.HI.X.SX32 R21, R30, R13, 0x1, P6 ;  /* 0x0000000d1e157211 */ /* 0x001fe400030f0eff */
[----:B------:R-:W-:Y:S01]  /*a4f0*/  LEA R18, P6, R8, R12, 0x1 ;  /* 0x0000000c08127211 */ /* 0x000fe200078c08ff */
[----:B------:R0:W-:Y:S01]  /*a500*/  @P1 STG.E.U16 desc[UR14][R22.64], R19 ;  /* 0x0000001316001986 */ /* 0x0001e2000c10150e */
[----:B-1----:R-:W-:-:S02]  /*a510*/  PRMT R9, R10, 0x7632, R9 ;  /* 0x000076320a097816 */ /* 0x002fc40000000009 */
[----:B------:R-:W-:Y:S01]  /*a520*/  ISETP.LT.AND P1, PT, R17, UR9, !P0 ;  /* 0x0000000911007c0c */ /* 0x000fe2000c721270 */
[----:B------:R1:W-:Y:S01]  /*a530*/  @P5 STG.E.U16 desc[UR14][R20.64], R10 ;  /* 0x0000000a14005986 */ /* 0x0003e2000c10150e */
[----:B0-----:R-:W-:Y:S02]  /*a540*/  LEA.HI.X.SX32 R19, R8, R13, 0x1, P6 ;  /* 0x0000000d08137211 */ /* 0x001fe400030f0eff */
[----:B------:R-:W-:Y:S02]  /*a550*/  ISETP.LT.AND P6, PT, R16, UR9, !P0 ;  /* 0x0000000910007c0c */ /* 0x000fe4000c7c1270 */
[----:B------:R-:W-:Y:S02]  /*a560*/  LEA R8, P5, R14, R12, 0x1 ;  /* 0x0000000c0e087211 */ /* 0x000fe400078a08ff */
[----:B------:R-:W-:Y:S01]  /*a570*/  LEA R16, R3, R14, 0x3 ;  /* 0x0000000e03107211 */ /* 0x000fe200078e18ff */
[----:B------:R0:W-:Y:S01]  /*a580*/  @P3 STG.E.U16 desc[UR14][R18.64], R9 ;  /* 0x0000000912003986 */ /* 0x0001e2000c10150e */
[----:B------:R-:W-:-:S03]  /*a590*/  ISETP.LT.AND P3, PT, R15, UR9, !P0 ;  /* 0x000000090f007c0c */ /* 0x000fc6000c761270 */
[----:B-1----:R-:W-:Y:S01]  /*a5a0*/  IMAD R10, R3, 0x8, R16 ;  /* 0x00000008030a7824 */ /* 0x002fe200078e0210 */
[----:B------:R-:W-:Y:S02]  /*a5b0*/  PRMT R17, R11, 0x7632, R17 ;  /* 0x000076320b117816 */ /* 0x000fe40000000011 */
[----:B0-----:R-:W-:Y:S02]  /*a5c0*/  LEA.HI.X.SX32 R9, R14, R13, 0x1, P5 ;  /* 0x0000000d0e097211 */ /* 0x001fe400028f0eff */
[----:B------:R-:W-:Y:S01]  /*a5d0*/  LEA R14, P5, R16, R12, 0x1 ;  /* 0x0000000c100e7211 */ /* 0x000fe200078a08ff */
[----:B------:R-:W-:-:S03]  /*a5e0*/  IMAD R20, R3, 0x8, R10 ;  /* 0x0000000803147824 */ /* 0x000fc600078e020a */
[-C--:B------:R-:W-:Y:S01]  /*a5f0*/  LEA.HI.X.SX32 R15, R16, R13.reuse, 0x1, P5 ;  /* 0x0000000d100f7211 */ /* 0x080fe200028f0eff */
[----:B------:R3:W-:Y:S01]  /*a600*/  @P1 STG.E.U16 desc[UR14][R8.64], R11 ;  /* 0x0000000b08001986 */ /* 0x0007e2000c10150e */
[----:B------:R-:W-:Y:S01]  /*a610*/  ISETP.LT.AND P1, PT, R39, UR9, !P0 ;  /* 0x0000000927007c0c */ /* 0x000fe2000c721270 */
[C---:B------:R-:W-:Y:S02]  /*a620*/  IMAD R22, R3.reuse, 0x8, R20 ;  /* 0x0000000803167824 */ /* 0x040fe400078e0214 */
[----:B------:R0:W-:Y:S01]  /*a630*/  @P6 STG.E.U16 desc[UR14][R14.64], R17 ;  /* 0x000000110e006986 */ /* 0x0001e2000c10150e */
[-C--:B------:R-:W-:Y:S02]  /*a640*/  LEA R18, P6, R20, R12.reuse, 0x1 ;  /* 0x0000000c14127211 */ /* 0x080fe400078c08ff */
[----:B------:R-:W-:Y:S02]  /*a650*/  LEA R16, P5, R10, R12, 0x1 ;  /* 0x0000000c0a107211 */ /* 0x000fe400078a08ff */
[----:B------:R-:W-:Y:S01]  /*a660*/  LEA.HI.X.SX32 R19, R20, R13, 0x1, P6 ;  /* 0x0000000d14137211 */ /* 0x000fe200030f0eff */
[----:B------:R-:W-:Y:S01]  /*a670*/  IMAD R20, R3, 0x8, R22 ;  /* 0x0000000803147824 */ /* 0x000fe200078e0216 */
[----:B---3--:R-:W-:-:S02]  /*a680*/  PRMT R9, R4, 0x7632, R9 ;  /* 0x0000763204097816 */ /* 0x008fc40000000009 */
[----:B0-----:R-:W-:Y:S01]  /*a690*/  LEA.HI.X.SX32 R17, R10, R13, 0x1, P5 ;  /* 0x0000000d0a117211 */ /* 0x001fe200028f0eff */
[----:B------:R-:W-:-:S04]  /*a6a0*/  IMAD R24, R3, 0x8, R20 ;  /* 0x0000000803187824 */ /* 0x000fc800078e0214 */
[----:B------:R-:W-:Y:S01]  /*a6b0*/  @P3 STG.E.U16 desc[UR14][R16.64], R4 ;  /* 0x0000000410003986 */ /* 0x000fe2000c10150e */
[----:B------:R-:W-:-:S03]  /*a6c0*/  IMAD R26, R3, 0x8, R24 ;  /* 0x00000008031a7824 */ /* 0x000fc600078e0218 */
[----:B------:R0:W-:Y:S01]  /*a6d0*/  @P1 STG.E.U16 desc[UR14][R18.64], R9 ;  /* 0x0000000912001986 */ /* 0x0001e2000c10150e */
[-C--:B------:R-:W-:Y:S02]  /*a6e0*/  LEA R8, P1, R22, R12.reuse, 0x1 ;  /* 0x0000000c16087211 */ /* 0x080fe400078208ff */
[----:B------:R-:W-:Y:S02]  /*a6f0*/  LEA R10, P3, R20, R12, 0x1 ;  /* 0x0000000c140a7211 */ /* 0x000fe400078608ff */
[----:B------:R-:W-:Y:S02]  /*a700*/  ISETP.LT.AND P5, PT, R37, UR9, !P0 ;  /* 0x0000000925007c0c */ /* 0x000fe4000c7a1270 */
[-C--:B0-----:R-:W-:Y:S01]  /*a710*/  LEA.HI.X.SX32 R9, R22, R13.reuse, 0x1, P1 ;  /* 0x0000000d16097211 */ /* 0x081fe200008f0eff */
[----:B------:R-:W-:Y:S01]  /*a720*/  IMAD R22, R3, 0x8, R26 ;  /* 0x0000000803167824 */ /* 0x000fe200078e021a */
[----:B------:R-:W-:Y:S02]  /*a730*/  ISETP.LT.AND P4, PT, R43, UR9, !P0 ;  /* 0x000000092b007c0c */ /* 0x000fe4000c781270 */
[----:B------:R-:W-:-:S02]  /*a740*/  LEA.HI.X.SX32 R11, R20, R13, 0x1, P3 ;  /* 0x0000000d140b7211 */ /* 0x000fc400018f0eff */
[-C--:B------:R-:W-:Y:S02]  /*a750*/  LEA R18, P1, R22, R12.reuse, 0x1 ;  /* 0x0000000c16127211 */ /* 0x080fe400078208ff */
[----:B------:R-:W-:Y:S02]  /*a760*/  LEA R14, P6, R24, R12, 0x1 ;  /* 0x0000000c180e7211 */ /* 0x000fe400078c08ff */
[----:B------:R-:W-:Y:S02]  /*a770*/  ISETP.LT.AND P3, PT, R35, UR9, !P0 ;  /* 0x0000000923007c0c */ /* 0x000fe4000c761270 */
[----:B------:R-:W-:Y:S02]  /*a780*/  LEA.HI.X.SX32 R19, R22, R13, 0x1, P1 ;  /* 0x0000000d16137211 */ /* 0x000fe400008f0eff */
[----:B------:R-:W-:Y:S02]  /*a790*/  ISETP.LT.AND P1, PT, R0, UR9, !P0 ;  /* 0x0000000900007c0c */ /* 0x000fe4000c721270 */
[----:B------:R-:W-:-:S02]  /*a7a0*/  ISETP.LT.AND P0, PT, R2, UR9, !P0 ;  /* 0x0000000902007c0c */ /* 0x000fc4000c701270 */
[-C--:B------:R-:W-:Y:S02]  /*a7b0*/  LEA.HI.X.SX32 R15, R24, R13.reuse, 0x1, P6 ;  /* 0x0000000d180f7211 */ /* 0x080fe400030f0eff */
[CC--:B------:R-:W-:Y:S02]  /*a7c0*/  LEA R16, P6, R26.reuse, R12.reuse, 0x1 ;  /* 0x0000000c1a107211 */ /* 0x0c0fe400078c08ff */
[----:B------:R-:W-:Y:S01]  /*a7d0*/  PRMT R0, R5, 0x7632, R0 ;  /* 0x0000763205007816 */ /* 0x000fe20000000000 */
[----:B------:R-:W-:Y:S01]  /*a7e0*/  IMAD R3, R3, 0x8, R22 ;  /* 0x0000000803037824 */ /* 0x000fe200078e0216 */
[----:B------:R-:W-:Y:S02]  /*a7f0*/  LEA.HI.X.SX32 R17, R26, R13, 0x1, P6 ;  /* 0x0000000d1a117211 */ /* 0x000fe400030f0eff */
[----:B------:R-:W-:Y:S01]  /*a800*/  PRMT R2, R6, 0x7632, R2 ;  /* 0x0000763206027816 */ /* 0x000fe20000000002 */
[----:B------:R0:W-:Y:S01]  /*a810*/  @P5 STG.E.U16 desc[UR14][R8.64], R5 ;  /* 0x0000000508005986 */ /* 0x0001e2000c10150e */
[----:B------:R-:W-:-:S03]  /*a820*/  LEA R12, P6, R3, R12, 0x1 ;  /* 0x0000000c030c7211 */ /* 0x000fc600078c08ff */
[----:B------:R0:W-:Y:S04]  /*a830*/  @P4 STG.E.U16 desc[UR14][R10.64], R0 ;  /* 0x000000000a004986 */ /* 0x0001e8000c10150e */
[----:B------:R0:W-:Y:S04]  /*a840*/  @P3 STG.E.U16 desc[UR14][R14.64], R6 ;  /* 0x000000060e003986 */ /* 0x0001e8000c10150e */
[----:B------:R0:W-:Y:S01]  /*a850*/  @P2 STG.E.U16 desc[UR14][R16.64], R2 ;  /* 0x0000000210002986 */ /* 0x0001e2000c10150e */
[----:B------:R-:W-:-:S03]  /*a860*/  LEA.HI.X.SX32 R13, R3, R13, 0x1, P6 ;  /* 0x0000000d030d7211 */ /* 0x000fc600030f0eff */
[----:B------:R0:W-:Y:S01]  /*a870*/  @P1 STG.E.U16 desc[UR14][R18.64], R7 ;  /* 0x0000000712001986 */ /* 0x0001e2000c10150e */
[----:B------:R-:W-:Y:S05]  /*a880*/  @!P0 EXIT ;  /* 0x000000000000894d */ /* 0x000fea0003800000 */
[----:B0-----:R-:W-:-:S05]  /*a890*/  PRMT R6, R7, 0x7632, R6 ;  /* 0x0000763207067816 */ /* 0x001fca0000000006 */
[----:B------:R-:W-:Y:S01]  /*a8a0*/  STG.E.U16 desc[UR14][R12.64], R6 ;  /* 0x000000060c007986 */ /* 0x000fe2000c10150e */
[----:B------:R-:W-:Y:S05]  /*a8b0*/  EXIT ;  /* 0x000000000000794d */ /* 0x000fea0003800000 */
.L_x_2:
[----:B------:R-:W-:-:S00]  /*a8c0*/  BRA `(.L_x_2) ;  /* 0xfffffffc00fc7947 */ /* 0x000fc0000383ffff */
[----:B------:R-:W-:-:S00]  /*a8d0*/  NOP ;  /* 0x0000000000007918 */ /* 0x000fc00000000000 */
        /* <DEDUP_REMOVED lines=10> */
.L_x_3:


//--------------------- .nv.shared.matmul_kernel  --------------------------
	.section	.nv.shared.matmul_kernel,"aw",@nobits
	.sectionflags	@""
	.align	16
	.zero		1024


//--------------------- .nv.shared.reserved.0     --------------------------
	.section	.nv.shared.reserved.0,"aw",@nobits
	.weak		__nv_reservedSMEM_offset_0_alias
	.size		__nv_reservedSMEM_offset_0_alias, 0, 0
	.other		__nv_reservedSMEM_offset_0_alias,@"STO_CUDA_RESERVED_SHARED STV_DEFAULT"
__nv_reservedSMEM_offset_0_alias:
	.zero		0


//--------------------- .nv.constant0.matmul_kernel --------------------------
	.section	.nv.constant0.matmul_kernel,"a",@progbits
	.sectionflags	@""
	.align	4
.nv.constant0.matmul_kernel:
	.zero		608


//--------------------- SYMBOLS --------------------------

	.type		.nv.reservedSmem.offset0,@object
	.size		.nv.reservedSmem.offset0,0x4
